//
// Generated by NVIDIA NVVM Compiler
//
// Compiler Build ID: CL-36424714
// Cuda compilation tools, release 13.0, V13.0.88
// Based on NVVM 20.0.0
//

.version 9.0
.target sm_100
.address_size 64

	// .globl	_ZN3cub18CUB_300001_SM_10006detail11EmptyKernelIvEEvv
.global .align 1 .b8 _ZN30_INTERNAL_6c97f9b8_4_k_cu_main4cuda3std3__45__cpo5beginE[1];
.global .align 1 .b8 _ZN30_INTERNAL_6c97f9b8_4_k_cu_main4cuda3std3__45__cpo3endE[1];
.global .align 1 .b8 _ZN30_INTERNAL_6c97f9b8_4_k_cu_main4cuda3std3__45__cpo6cbeginE[1];
.global .align 1 .b8 _ZN30_INTERNAL_6c97f9b8_4_k_cu_main4cuda3std3__45__cpo4cendE[1];
.global .align 1 .b8 _ZN30_INTERNAL_6c97f9b8_4_k_cu_main4cuda3std3__45__cpo6rbeginE[1];
.global .align 1 .b8 _ZN30_INTERNAL_6c97f9b8_4_k_cu_main4cuda3std3__45__cpo4rendE[1];
.global .align 1 .b8 _ZN30_INTERNAL_6c97f9b8_4_k_cu_main4cuda3std3__45__cpo7crbeginE[1];
.global .align 1 .b8 _ZN30_INTERNAL_6c97f9b8_4_k_cu_main4cuda3std3__45__cpo5crendE[1];
.global .align 1 .b8 _ZN30_INTERNAL_6c97f9b8_4_k_cu_main4cuda3std3__432_GLOBAL__N__6c97f9b8_4_k_cu_main6ignoreE[1];
.global .align 1 .b8 _ZN30_INTERNAL_6c97f9b8_4_k_cu_main4cuda3std3__419piecewise_constructE[1];
.global .align 1 .b8 _ZN30_INTERNAL_6c97f9b8_4_k_cu_main4cuda3std3__48in_placeE[1];
.global .align 1 .b8 _ZN30_INTERNAL_6c97f9b8_4_k_cu_main4cuda3std3__420unreachable_sentinelE[1];
.global .align 1 .b8 _ZN30_INTERNAL_6c97f9b8_4_k_cu_main4cuda3std3__47nulloptE[1];
.global .align 1 .b8 _ZN30_INTERNAL_6c97f9b8_4_k_cu_main4cuda3std3__48unexpectE[1];
.global .align 1 .b8 _ZN30_INTERNAL_6c97f9b8_4_k_cu_main4cuda3std6ranges3__45__cpo4swapE[1];
.global .align 1 .b8 _ZN30_INTERNAL_6c97f9b8_4_k_cu_main4cuda3std6ranges3__45__cpo9iter_moveE[1];
.global .align 1 .b8 _ZN30_INTERNAL_6c97f9b8_4_k_cu_main4cuda3std6ranges3__45__cpo5beginE[1];
.global .align 1 .b8 _ZN30_INTERNAL_6c97f9b8_4_k_cu_main4cuda3std6ranges3__45__cpo3endE[1];
.global .align 1 .b8 _ZN30_INTERNAL_6c97f9b8_4_k_cu_main4cuda3std6ranges3__45__cpo6cbeginE[1];
.global .align 1 .b8 _ZN30_INTERNAL_6c97f9b8_4_k_cu_main4cuda3std6ranges3__45__cpo4cendE[1];
.global .align 1 .b8 _ZN30_INTERNAL_6c97f9b8_4_k_cu_main4cuda3std6ranges3__45__cpo7advanceE[1];
.global .align 1 .b8 _ZN30_INTERNAL_6c97f9b8_4_k_cu_main4cuda3std6ranges3__45__cpo9iter_swapE[1];
.global .align 1 .b8 _ZN30_INTERNAL_6c97f9b8_4_k_cu_main4cuda3std6ranges3__45__cpo4nextE[1];
.global .align 1 .b8 _ZN30_INTERNAL_6c97f9b8_4_k_cu_main4cuda3std6ranges3__45__cpo4prevE[1];
.global .align 1 .b8 _ZN30_INTERNAL_6c97f9b8_4_k_cu_main4cuda3std6ranges3__45__cpo4dataE[1];
.global .align 1 .b8 _ZN30_INTERNAL_6c97f9b8_4_k_cu_main4cuda3std6ranges3__45__cpo5cdataE[1];
.global .align 1 .b8 _ZN30_INTERNAL_6c97f9b8_4_k_cu_main4cuda3std6ranges3__45__cpo4sizeE[1];
.global .align 1 .b8 _ZN30_INTERNAL_6c97f9b8_4_k_cu_main4cuda3std6ranges3__45__cpo5ssizeE[1];
.global .align 1 .b8 _ZN30_INTERNAL_6c97f9b8_4_k_cu_main4cuda3std6ranges3__45__cpo8distanceE[1];
.global .align 1 .b8 _ZN30_INTERNAL_6c97f9b8_4_k_cu_main6thrust24THRUST_300001_SM_1000_NS8cuda_cub3parE[1];
.global .align 1 .b8 _ZN30_INTERNAL_6c97f9b8_4_k_cu_main6thrust24THRUST_300001_SM_1000_NS8cuda_cub10par_nosyncE[1];
.global .align 1 .b8 _ZN30_INTERNAL_6c97f9b8_4_k_cu_main6thrust24THRUST_300001_SM_1000_NS6system6detail10sequential3seqE[1];
.global .align 1 .b8 _ZN30_INTERNAL_6c97f9b8_4_k_cu_main6thrust24THRUST_300001_SM_1000_NS12placeholders2_1E[1];
.global .align 1 .b8 _ZN30_INTERNAL_6c97f9b8_4_k_cu_main6thrust24THRUST_300001_SM_1000_NS12placeholders2_2E[1];
.global .align 1 .b8 _ZN30_INTERNAL_6c97f9b8_4_k_cu_main6thrust24THRUST_300001_SM_1000_NS12placeholders2_3E[1];
.global .align 1 .b8 _ZN30_INTERNAL_6c97f9b8_4_k_cu_main6thrust24THRUST_300001_SM_1000_NS12placeholders2_4E[1];
.global .align 1 .b8 _ZN30_INTERNAL_6c97f9b8_4_k_cu_main6thrust24THRUST_300001_SM_1000_NS12placeholders2_5E[1];
.global .align 1 .b8 _ZN30_INTERNAL_6c97f9b8_4_k_cu_main6thrust24THRUST_300001_SM_1000_NS12placeholders2_6E[1];
.global .align 1 .b8 _ZN30_INTERNAL_6c97f9b8_4_k_cu_main6thrust24THRUST_300001_SM_1000_NS12placeholders2_7E[1];
.global .align 1 .b8 _ZN30_INTERNAL_6c97f9b8_4_k_cu_main6thrust24THRUST_300001_SM_1000_NS12placeholders2_8E[1];
.global .align 1 .b8 _ZN30_INTERNAL_6c97f9b8_4_k_cu_main6thrust24THRUST_300001_SM_1000_NS12placeholders2_9E[1];
.global .align 1 .b8 _ZN30_INTERNAL_6c97f9b8_4_k_cu_main6thrust24THRUST_300001_SM_1000_NS12placeholders3_10E[1];
.global .align 1 .b8 _ZN30_INTERNAL_6c97f9b8_4_k_cu_main6thrust24THRUST_300001_SM_1000_NS3seqE[1];

.visible .entry _ZN3cub18CUB_300001_SM_10006detail11EmptyKernelIvEEvv()
{


	ret;

}
	// .globl	_ZN3cub18CUB_300001_SM_10006detail9transform16transform_kernelINS2_10policy_hubILb1EN4cuda3std3__45tupleIJN6thrust24THRUST_300001_SM_1000_NS6detail15normal_iteratorINSA_10device_ptrIiEEEESF_EEEE10policy1000Ei5saxpySF_JPiSK_EEEvT0_iT1_T2_DpNS2_10kernel_argIT3_EE
.visible .entry _ZN3cub18CUB_300001_SM_10006detail9transform16transform_kernelINS2_10policy_hubILb1EN4cuda3std3__45tupleIJN6thrust24THRUST_300001_SM_1000_NS6detail15normal_iteratorINSA_10device_ptrIiEEEESF_EEEE10policy1000Ei5saxpySF_JPiSK_EEEvT0_iT1_T2_DpNS2_10kernel_argIT3_EE(
	.param .u32 _ZN3cub18CUB_300001_SM_10006detail9transform16transform_kernelINS2_10policy_hubILb1EN4cuda3std3__45tupleIJN6thrust24THRUST_300001_SM_1000_NS6detail15normal_iteratorINSA_10device_ptrIiEEEESF_EEEE10policy1000Ei5saxpySF_JPiSK_EEEvT0_iT1_T2_DpNS2_10kernel_argIT3_EE_param_0,
	.param .u32 _ZN3cub18CUB_300001_SM_10006detail9transform16transform_kernelINS2_10policy_hubILb1EN4cuda3std3__45tupleIJN6thrust24THRUST_300001_SM_1000_NS6detail15normal_iteratorINSA_10device_ptrIiEEEESF_EEEE10policy1000Ei5saxpySF_JPiSK_EEEvT0_iT1_T2_DpNS2_10kernel_argIT3_EE_param_1,
	.param .align 4 .b8 _ZN3cub18CUB_300001_SM_10006detail9transform16transform_kernelINS2_10policy_hubILb1EN4cuda3std3__45tupleIJN6thrust24THRUST_300001_SM_1000_NS6detail15normal_iteratorINSA_10device_ptrIiEEEESF_EEEE10policy1000Ei5saxpySF_JPiSK_EEEvT0_iT1_T2_DpNS2_10kernel_argIT3_EE_param_2[4],
	.param .align 8 .b8 _ZN3cub18CUB_300001_SM_10006detail9transform16transform_kernelINS2_10policy_hubILb1EN4cuda3std3__45tupleIJN6thrust24THRUST_300001_SM_1000_NS6detail15normal_iteratorINSA_10device_ptrIiEEEESF_EEEE10policy1000Ei5saxpySF_JPiSK_EEEvT0_iT1_T2_DpNS2_10kernel_argIT3_EE_param_3[8],
	.param .align 8 .b8 _ZN3cub18CUB_300001_SM_10006detail9transform16transform_kernelINS2_10policy_hubILb1EN4cuda3std3__45tupleIJN6thrust24THRUST_300001_SM_1000_NS6detail15normal_iteratorINSA_10device_ptrIiEEEESF_EEEE10policy1000Ei5saxpySF_JPiSK_EEEvT0_iT1_T2_DpNS2_10kernel_argIT3_EE_param_4[16],
	.param .align 8 .b8 _ZN3cub18CUB_300001_SM_10006detail9transform16transform_kernelINS2_10policy_hubILb1EN4cuda3std3__45tupleIJN6thrust24THRUST_300001_SM_1000_NS6detail15normal_iteratorINSA_10device_ptrIiEEEESF_EEEE10policy1000Ei5saxpySF_JPiSK_EEEvT0_iT1_T2_DpNS2_10kernel_argIT3_EE_param_5[16]
)
.maxntid 128
{
	.reg .pred 	%p<38>;
	.reg .b32 	%r<203>;
	.reg .b64 	%rd<97>;
	.reg .b64 	%fd<31>;

	ld.param.u32 	%r46, [_ZN3cub18CUB_300001_SM_10006detail9transform16transform_kernelINS2_10policy_hubILb1EN4cuda3std3__45tupleIJN6thrust24THRUST_300001_SM_1000_NS6detail15normal_iteratorINSA_10device_ptrIiEEEESF_EEEE10policy1000Ei5saxpySF_JPiSK_EEEvT0_iT1_T2_DpNS2_10kernel_argIT3_EE_param_2];
	ld.param.u32 	%r47, [_ZN3cub18CUB_300001_SM_10006detail9transform16transform_kernelINS2_10policy_hubILb1EN4cuda3std3__45tupleIJN6thrust24THRUST_300001_SM_1000_NS6detail15normal_iteratorINSA_10device_ptrIiEEEESF_EEEE10policy1000Ei5saxpySF_JPiSK_EEEvT0_iT1_T2_DpNS2_10kernel_argIT3_EE_param_0];
	ld.param.u64 	%rd27, [_ZN3cub18CUB_300001_SM_10006detail9transform16transform_kernelINS2_10policy_hubILb1EN4cuda3std3__45tupleIJN6thrust24THRUST_300001_SM_1000_NS6detail15normal_iteratorINSA_10device_ptrIiEEEESF_EEEE10policy1000Ei5saxpySF_JPiSK_EEEvT0_iT1_T2_DpNS2_10kernel_argIT3_EE_param_5];
	ld.param.u64 	%rd25, [_ZN3cub18CUB_300001_SM_10006detail9transform16transform_kernelINS2_10policy_hubILb1EN4cuda3std3__45tupleIJN6thrust24THRUST_300001_SM_1000_NS6detail15normal_iteratorINSA_10device_ptrIiEEEESF_EEEE10policy1000Ei5saxpySF_JPiSK_EEEvT0_iT1_T2_DpNS2_10kernel_argIT3_EE_param_4];
	ld.param.u64 	%rd29, [_ZN3cub18CUB_300001_SM_10006detail9transform16transform_kernelINS2_10policy_hubILb1EN4cuda3std3__45tupleIJN6thrust24THRUST_300001_SM_1000_NS6detail15normal_iteratorINSA_10device_ptrIiEEEESF_EEEE10policy1000Ei5saxpySF_JPiSK_EEEvT0_iT1_T2_DpNS2_10kernel_argIT3_EE_param_3];
	ld.param.u32 	%r45, [_ZN3cub18CUB_300001_SM_10006detail9transform16transform_kernelINS2_10policy_hubILb1EN4cuda3std3__45tupleIJN6thrust24THRUST_300001_SM_1000_NS6detail15normal_iteratorINSA_10device_ptrIiEEEESF_EEEE10policy1000Ei5saxpySF_JPiSK_EEEvT0_iT1_T2_DpNS2_10kernel_argIT3_EE_param_1];
	cvta.to.global.u64 	%rd1, %rd29;
	cvta.to.global.u64 	%rd2, %rd25;
	cvta.to.global.u64 	%rd3, %rd27;
	shl.b32 	%r1, %r45, 7;
	mov.u32 	%r48, %ctaid.x;
	mul.lo.s32 	%r2, %r1, %r48;
	sub.s32 	%r3, %r47, %r2;
	min.s32 	%r4, %r1, %r3;
	shl.b32 	%r5, %r4, 2;
	mov.u32 	%r6, %tid.x;
	shl.b32 	%r193, %r6, 7;
	setp.ge.s32 	%p1, %r193, %r5;
	@%p1 bra 	$L__BB1_5;
	mul.wide.u32 	%rd4, %r6, 128;
	add.s64 	%rd30, %rd2, %rd4;
	mul.wide.s32 	%rd5, %r2, 4;
	add.s64 	%rd94, %rd30, %rd5;
	mov.u32 	%r192, %r193;
$L__BB1_2:
	.pragma "nounroll";
	// begin inline asm
	prefetch.global.L2 [%rd94];
	// end inline asm
	add.s32 	%r192, %r192, 16384;
	add.s64 	%rd94, %rd94, 16384;
	setp.lt.s32 	%p2, %r192, %r5;
	@%p2 bra 	$L__BB1_2;
	add.s64 	%rd32, %rd3, %rd4;
	add.s64 	%rd95, %rd32, %rd5;
$L__BB1_4:
	.pragma "nounroll";
	// begin inline asm
	prefetch.global.L2 [%rd95];
	// end inline asm
	add.s32 	%r193, %r193, 16384;
	add.s64 	%rd95, %rd95, 16384;
	setp.lt.s32 	%p3, %r193, %r5;
	@%p3 bra 	$L__BB1_4;
$L__BB1_5:
	mul.wide.s32 	%rd96, %r2, 4;
	add.s64 	%rd12, %rd2, %rd96;
	add.s64 	%rd13, %rd3, %rd96;
	add.s64 	%rd14, %rd1, %rd96;
	setp.gt.s32 	%p4, %r1, %r3;
	@%p4 bra 	$L__BB1_18;
	setp.lt.s32 	%p5, %r45, 1;
	@%p5 bra 	$L__BB1_59;
	setp.lt.u32 	%p6, %r45, 8;
	mov.b32 	%r201, 0;
	@%p6 bra 	$L__BB1_10;
	and.b32  	%r50, %r45, 2147483640;
	neg.s32 	%r195, %r50;
	mul.wide.u32 	%rd35, %r6, 4;
	add.s64 	%rd15, %rd1, %rd35;
	add.s64 	%rd36, %rd96, 1536;
	add.s64 	%rd17, %rd2, %rd36;
	add.s32 	%r194, %r6, 128;
	add.s64 	%rd18, %rd3, %rd36;
	add.s64 	%rd19, %rd1, %rd36;
$L__BB1_9:
	.pragma "nounroll";
	and.b32  	%r201, %r45, 2147483640;
	mul.wide.s32 	%rd37, %r194, 4;
	add.s64 	%rd38, %rd17, %rd37;
	add.s64 	%rd39, %rd18, %rd37;
	add.s64 	%rd40, %rd19, %rd37;
	cvta.to.global.u64 	%rd41, %rd25;
	mul.wide.u32 	%rd42, %r6, 4;
	add.s64 	%rd43, %rd41, %rd42;
	add.s64 	%rd44, %rd43, %rd96;
	cvta.to.global.u64 	%rd45, %rd27;
	add.s64 	%rd46, %rd45, %rd42;
	add.s64 	%rd47, %rd46, %rd96;
	ld.global.u32 	%r51, [%rd44];
	ld.global.u32 	%r52, [%rd47];
	mad.lo.s32 	%r53, %r51, %r46, %r52;
	cvt.rn.f64.s32 	%fd1, %r53;
	cvt.rzi.s32.f64 	%r54, %fd1;
	add.s64 	%rd48, %rd15, %rd96;
	st.global.u32 	[%rd48], %r54;
	ld.global.u32 	%r55, [%rd38+-1536];
	ld.global.u32 	%r56, [%rd39+-1536];
	mad.lo.s32 	%r57, %r55, %r46, %r56;
	cvt.rn.f64.s32 	%fd2, %r57;
	cvt.rzi.s32.f64 	%r58, %fd2;
	st.global.u32 	[%rd40+-1536], %r58;
	ld.global.u32 	%r59, [%rd38+-1024];
	ld.global.u32 	%r60, [%rd39+-1024];
	mad.lo.s32 	%r61, %r59, %r46, %r60;
	cvt.rn.f64.s32 	%fd3, %r61;
	cvt.rzi.s32.f64 	%r62, %fd3;
	st.global.u32 	[%rd40+-1024], %r62;
	ld.global.u32 	%r63, [%rd38+-512];
	ld.global.u32 	%r64, [%rd39+-512];
	mad.lo.s32 	%r65, %r63, %r46, %r64;
	cvt.rn.f64.s32 	%fd4, %r65;
	cvt.rzi.s32.f64 	%r66, %fd4;
	st.global.u32 	[%rd40+-512], %r66;
	ld.global.u32 	%r67, [%rd38];
	ld.global.u32 	%r68, [%rd39];
	mad.lo.s32 	%r69, %r67, %r46, %r68;
	cvt.rn.f64.s32 	%fd5, %r69;
	cvt.rzi.s32.f64 	%r70, %fd5;
	st.global.u32 	[%rd40], %r70;
	ld.global.u32 	%r71, [%rd38+512];
	ld.global.u32 	%r72, [%rd39+512];
	mad.lo.s32 	%r73, %r71, %r46, %r72;
	cvt.rn.f64.s32 	%fd6, %r73;
	cvt.rzi.s32.f64 	%r74, %fd6;
	st.global.u32 	[%rd40+512], %r74;
	ld.global.u32 	%r75, [%rd38+1024];
	ld.global.u32 	%r76, [%rd39+1024];
	mad.lo.s32 	%r77, %r75, %r46, %r76;
	cvt.rn.f64.s32 	%fd7, %r77;
	cvt.rzi.s32.f64 	%r78, %fd7;
	st.global.u32 	[%rd40+1024], %r78;
	ld.global.u32 	%r79, [%rd38+1536];
	ld.global.u32 	%r80, [%rd39+1536];
	mad.lo.s32 	%r81, %r79, %r46, %r80;
	cvt.rn.f64.s32 	%fd8, %r81;
	cvt.rzi.s32.f64 	%r82, %fd8;
	st.global.u32 	[%rd40+1536], %r82;
	add.s32 	%r195, %r195, 8;
	add.s64 	%rd96, %rd96, 4096;
	add.s32 	%r194, %r194, 1024;
	setp.eq.s32 	%p7, %r195, 0;
	@%p7 bra 	$L__BB1_10;
	bra.uni 	$L__BB1_9;
$L__BB1_10:
	and.b32  	%r39, %r45, 7;
	setp.eq.s32 	%p8, %r39, 0;
	@%p8 bra 	$L__BB1_59;
	and.b32  	%r40, %r45, 3;
	setp.lt.u32 	%p9, %r39, 4;
	@%p9 bra 	$L__BB1_13;
	shl.b32 	%r83, %r201, 7;
	add.s32 	%r84, %r83, %r6;
	mul.wide.s32 	%rd49, %r84, 4;
	add.s64 	%rd50, %rd12, %rd49;
	add.s64 	%rd51, %rd13, %rd49;
	ld.global.u32 	%r85, [%rd50];
	ld.global.u32 	%r86, [%rd51];
	mad.lo.s32 	%r87, %r85, %r46, %r86;
	cvt.rn.f64.s32 	%fd9, %r87;
	cvt.rzi.s32.f64 	%r88, %fd9;
	add.s64 	%rd52, %rd14, %rd49;
	st.global.u32 	[%rd52], %r88;
	ld.global.u32 	%r89, [%rd50+512];
	ld.global.u32 	%r90, [%rd51+512];
	mad.lo.s32 	%r91, %r89, %r46, %r90;
	cvt.rn.f64.s32 	%fd10, %r91;
	cvt.rzi.s32.f64 	%r92, %fd10;
	st.global.u32 	[%rd52+512], %r92;
	ld.global.u32 	%r93, [%rd50+1024];
	ld.global.u32 	%r94, [%rd51+1024];
	mad.lo.s32 	%r95, %r93, %r46, %r94;
	cvt.rn.f64.s32 	%fd11, %r95;
	cvt.rzi.s32.f64 	%r96, %fd11;
	st.global.u32 	[%rd52+1024], %r96;
	ld.global.u32 	%r97, [%rd50+1536];
	ld.global.u32 	%r98, [%rd51+1536];
	mad.lo.s32 	%r99, %r97, %r46, %r98;
	cvt.rn.f64.s32 	%fd12, %r99;
	cvt.rzi.s32.f64 	%r100, %fd12;
	st.global.u32 	[%rd52+1536], %r100;
	add.s32 	%r201, %r201, 4;
$L__BB1_13:
	setp.eq.s32 	%p10, %r40, 0;
	@%p10 bra 	$L__BB1_59;
	setp.eq.s32 	%p11, %r40, 1;
	@%p11 bra 	$L__BB1_16;
	shl.b32 	%r101, %r201, 7;
	add.s32 	%r102, %r101, %r6;
	mul.wide.s32 	%rd53, %r102, 4;
	add.s64 	%rd54, %rd12, %rd53;
	add.s64 	%rd55, %rd13, %rd53;
	ld.global.u32 	%r103, [%rd54];
	ld.global.u32 	%r104, [%rd55];
	mad.lo.s32 	%r105, %r103, %r46, %r104;
	cvt.rn.f64.s32 	%fd13, %r105;
	cvt.rzi.s32.f64 	%r106, %fd13;
	add.s64 	%rd56, %rd14, %rd53;
	st.global.u32 	[%rd56], %r106;
	ld.global.u32 	%r107, [%rd54+512];
	ld.global.u32 	%r108, [%rd55+512];
	mad.lo.s32 	%r109, %r107, %r46, %r108;
	cvt.rn.f64.s32 	%fd14, %r109;
	cvt.rzi.s32.f64 	%r110, %fd14;
	st.global.u32 	[%rd56+512], %r110;
	add.s32 	%r201, %r201, 2;
$L__BB1_16:
	and.b32  	%r111, %r45, 1;
	setp.eq.b32 	%p12, %r111, 1;
	not.pred 	%p13, %p12;
	@%p13 bra 	$L__BB1_59;
	shl.b32 	%r112, %r201, 7;
	add.s32 	%r113, %r112, %r6;
	mul.wide.s32 	%rd57, %r113, 4;
	add.s64 	%rd58, %rd12, %rd57;
	add.s64 	%rd59, %rd13, %rd57;
	ld.global.u32 	%r114, [%rd58];
	ld.global.u32 	%r115, [%rd59];
	mad.lo.s32 	%r116, %r114, %r46, %r115;
	cvt.rn.f64.s32 	%fd15, %r116;
	cvt.rzi.s32.f64 	%r117, %fd15;
	add.s64 	%rd60, %rd14, %rd57;
	st.global.u32 	[%rd60], %r117;
	bra.uni 	$L__BB1_59;
$L__BB1_18:
	setp.lt.s32 	%p14, %r45, 1;
	@%p14 bra 	$L__BB1_59;
	and.b32  	%r15, %r45, 7;
	setp.lt.u32 	%p15, %r45, 8;
	mov.b32 	%r197, 0;
	@%p15 bra 	$L__BB1_38;
	and.b32  	%r197, %r45, 2147483640;
	mov.b32 	%r196, 0;
$L__BB1_21:
	.pragma "nounroll";
	shl.b32 	%r120, %r196, 7;
	add.s32 	%r23, %r120, %r6;
	setp.ge.s32 	%p16, %r23, %r4;
	@%p16 bra 	$L__BB1_23;
	mul.wide.u32 	%rd61, %r23, 4;
	add.s64 	%rd62, %rd12, %rd61;
	add.s64 	%rd63, %rd13, %rd61;
	ld.global.u32 	%r121, [%rd62];
	ld.global.u32 	%r122, [%rd63];
	mad.lo.s32 	%r123, %r121, %r46, %r122;
	cvt.rn.f64.s32 	%fd16, %r123;
	cvt.rzi.s32.f64 	%r124, %fd16;
	add.s64 	%rd64, %rd14, %rd61;
	st.global.u32 	[%rd64], %r124;
$L__BB1_23:
	add.s32 	%r125, %r23, 128;
	setp.ge.s32 	%p17, %r125, %r4;
	mul.wide.s32 	%rd65, %r125, 4;
	add.s64 	%rd22, %rd12, %rd65;
	add.s64 	%rd23, %rd13, %rd65;
	add.s64 	%rd24, %rd14, %rd65;
	@%p17 bra 	$L__BB1_25;
	ld.global.u32 	%r126, [%rd22];
	ld.global.u32 	%r127, [%rd23];
	mad.lo.s32 	%r128, %r126, %r46, %r127;
	cvt.rn.f64.s32 	%fd17, %r128;
	cvt.rzi.s32.f64 	%r129, %fd17;
	st.global.u32 	[%rd24], %r129;
$L__BB1_25:
	add.s32 	%r130, %r23, 256;
	setp.ge.s32 	%p18, %r130, %r4;
	@%p18 bra 	$L__BB1_27;
	ld.global.u32 	%r131, [%rd22+512];
	ld.global.u32 	%r132, [%rd23+512];
	mad.lo.s32 	%r133, %r131, %r46, %r132;
	cvt.rn.f64.s32 	%fd18, %r133;
	cvt.rzi.s32.f64 	%r134, %fd18;
	st.global.u32 	[%rd24+512], %r134;
$L__BB1_27:
	add.s32 	%r135, %r23, 384;
	setp.ge.s32 	%p19, %r135, %r4;
	@%p19 bra 	$L__BB1_29;
	ld.global.u32 	%r136, [%rd22+1024];
	ld.global.u32 	%r137, [%rd23+1024];
	mad.lo.s32 	%r138, %r136, %r46, %r137;
	cvt.rn.f64.s32 	%fd19, %r138;
	cvt.rzi.s32.f64 	%r139, %fd19;
	st.global.u32 	[%rd24+1024], %r139;
$L__BB1_29:
	add.s32 	%r140, %r23, 512;
	setp.ge.s32 	%p20, %r140, %r4;
	@%p20 bra 	$L__BB1_31;
	ld.global.u32 	%r141, [%rd22+1536];
	ld.global.u32 	%r142, [%rd23+1536];
	mad.lo.s32 	%r143, %r141, %r46, %r142;
	cvt.rn.f64.s32 	%fd20, %r143;
	cvt.rzi.s32.f64 	%r144, %fd20;
	st.global.u32 	[%rd24+1536], %r144;
$L__BB1_31:
	add.s32 	%r145, %r23, 640;
	setp.ge.s32 	%p21, %r145, %r4;
	@%p21 bra 	$L__BB1_33;
	ld.global.u32 	%r146, [%rd22+2048];
	ld.global.u32 	%r147, [%rd23+2048];
	mad.lo.s32 	%r148, %r146, %r46, %r147;
	cvt.rn.f64.s32 	%fd21, %r148;
	cvt.rzi.s32.f64 	%r149, %fd21;
	st.global.u32 	[%rd24+2048], %r149;
$L__BB1_33:
	add.s32 	%r150, %r23, 768;
	setp.ge.s32 	%p22, %r150, %r4;
	@%p22 bra 	$L__BB1_35;
	ld.global.u32 	%r151, [%rd22+2560];
	ld.global.u32 	%r152, [%rd23+2560];
	mad.lo.s32 	%r153, %r151, %r46, %r152;
	cvt.rn.f64.s32 	%fd22, %r153;
	cvt.rzi.s32.f64 	%r154, %fd22;
	st.global.u32 	[%rd24+2560], %r154;
$L__BB1_35:
	add.s32 	%r155, %r23, 896;
	setp.ge.s32 	%p23, %r155, %r4;
	@%p23 bra 	$L__BB1_37;
	ld.global.u32 	%r156, [%rd22+3072];
	ld.global.u32 	%r157, [%rd23+3072];
	mad.lo.s32 	%r158, %r156, %r46, %r157;
	cvt.rn.f64.s32 	%fd23, %r158;
	cvt.rzi.s32.f64 	%r159, %fd23;
	st.global.u32 	[%rd24+3072], %r159;
$L__BB1_37:
	add.s32 	%r196, %r196, 8;
	setp.ne.s32 	%p24, %r196, %r197;
	@%p24 bra 	$L__BB1_21;
$L__BB1_38:
	setp.eq.s32 	%p25, %r15, 0;
	@%p25 bra 	$L__BB1_59;
	and.b32  	%r26, %r45, 3;
	setp.lt.u32 	%p26, %r15, 4;
	@%p26 bra 	$L__BB1_49;
	shl.b32 	%r160, %r197, 7;
	add.s32 	%r27, %r160, %r6;
	setp.ge.s32 	%p27, %r27, %r4;
	@%p27 bra 	$L__BB1_42;
	mul.wide.s32 	%rd66, %r27, 4;
	add.s64 	%rd67, %rd12, %rd66;
	add.s64 	%rd68, %rd13, %rd66;
	ld.global.u32 	%r161, [%rd67];
	ld.global.u32 	%r162, [%rd68];
	mad.lo.s32 	%r163, %r161, %r46, %r162;
	cvt.rn.f64.s32 	%fd24, %r163;
	cvt.rzi.s32.f64 	%r164, %fd24;
	add.s64 	%rd69, %rd14, %rd66;
	st.global.u32 	[%rd69], %r164;
$L__BB1_42:
	add.s32 	%r28, %r27, 128;
	setp.ge.s32 	%p28, %r28, %r4;
	@%p28 bra 	$L__BB1_44;
	mul.wide.s32 	%rd70, %r28, 4;
	add.s64 	%rd71, %rd12, %rd70;
	add.s64 	%rd72, %rd13, %rd70;
	ld.global.u32 	%r165, [%rd71];
	ld.global.u32 	%r166, [%rd72];
	mad.lo.s32 	%r167, %r165, %r46, %r166;
	cvt.rn.f64.s32 	%fd25, %r167;
	cvt.rzi.s32.f64 	%r168, %fd25;
	add.s64 	%rd73, %rd14, %rd70;
	st.global.u32 	[%rd73], %r168;
$L__BB1_44:
	add.s32 	%r29, %r27, 256;
	setp.ge.s32 	%p29, %r29, %r4;
	@%p29 bra 	$L__BB1_46;
	mul.wide.s32 	%rd74, %r29, 4;
	add.s64 	%rd75, %rd12, %rd74;
	add.s64 	%rd76, %rd13, %rd74;
	ld.global.u32 	%r169, [%rd75];
	ld.global.u32 	%r170, [%rd76];
	mad.lo.s32 	%r171, %r169, %r46, %r170;
	cvt.rn.f64.s32 	%fd26, %r171;
	cvt.rzi.s32.f64 	%r172, %fd26;
	add.s64 	%rd77, %rd14, %rd74;
	st.global.u32 	[%rd77], %r172;
$L__BB1_46:
	add.s32 	%r30, %r27, 384;
	setp.ge.s32 	%p30, %r30, %r4;
	@%p30 bra 	$L__BB1_48;
	mul.wide.s32 	%rd78, %r30, 4;
	add.s64 	%rd79, %rd12, %rd78;
	add.s64 	%rd80, %rd13, %rd78;
	ld.global.u32 	%r173, [%rd79];
	ld.global.u32 	%r174, [%rd80];
	mad.lo.s32 	%r175, %r173, %r46, %r174;
	cvt.rn.f64.s32 	%fd27, %r175;
	cvt.rzi.s32.f64 	%r176, %fd27;
	add.s64 	%rd81, %rd14, %rd78;
	st.global.u32 	[%rd81], %r176;
$L__BB1_48:
	add.s32 	%r197, %r197, 4;
$L__BB1_49:
	setp.eq.s32 	%p31, %r26, 0;
	@%p31 bra 	$L__BB1_59;
	setp.eq.s32 	%p32, %r26, 1;
	@%p32 bra 	$L__BB1_56;
	shl.b32 	%r177, %r197, 7;
	add.s32 	%r33, %r177, %r6;
	setp.ge.s32 	%p33, %r33, %r4;
	@%p33 bra 	$L__BB1_53;
	mul.wide.s32 	%rd82, %r33, 4;
	add.s64 	%rd83, %rd12, %rd82;
	add.s64 	%rd84, %rd13, %rd82;
	ld.global.u32 	%r178, [%rd83];
	ld.global.u32 	%r179, [%rd84];
	mad.lo.s32 	%r180, %r178, %r46, %r179;
	cvt.rn.f64.s32 	%fd28, %r180;
	cvt.rzi.s32.f64 	%r181, %fd28;
	add.s64 	%rd85, %rd14, %rd82;
	st.global.u32 	[%rd85], %r181;
$L__BB1_53:
	add.s32 	%r34, %r33, 128;
	setp.ge.s32 	%p34, %r34, %r4;
	@%p34 bra 	$L__BB1_55;
	mul.wide.s32 	%rd86, %r34, 4;
	add.s64 	%rd87, %rd12, %rd86;
	add.s64 	%rd88, %rd13, %rd86;
	ld.global.u32 	%r182, [%rd87];
	ld.global.u32 	%r183, [%rd88];
	mad.lo.s32 	%r184, %r182, %r46, %r183;
	cvt.rn.f64.s32 	%fd29, %r184;
	cvt.rzi.s32.f64 	%r185, %fd29;
	add.s64 	%rd89, %rd14, %rd86;
	st.global.u32 	[%rd89], %r185;
$L__BB1_55:
	add.s32 	%r197, %r197, 2;
$L__BB1_56:
	and.b32  	%r186, %r45, 1;
	setp.eq.b32 	%p35, %r186, 1;
	not.pred 	%p36, %p35;
	@%p36 bra 	$L__BB1_59;
	shl.b32 	%r187, %r197, 7;
	add.s32 	%r37, %r187, %r6;
	setp.ge.s32 	%p37, %r37, %r4;
	@%p37 bra 	$L__BB1_59;
	mul.wide.s32 	%rd90, %r37, 4;
	add.s64 	%rd91, %rd12, %rd90;
	add.s64 	%rd92, %rd13, %rd90;
	ld.global.u32 	%r188, [%rd91];
	ld.global.u32 	%r189, [%rd92];
	mad.lo.s32 	%r190, %r188, %r46, %r189;
	cvt.rn.f64.s32 	%fd30, %r190;
	cvt.rzi.s32.f64 	%r191, %fd30;
	add.s64 	%rd93, %rd14, %rd90;
	st.global.u32 	[%rd93], %r191;
$L__BB1_59:
	ret;

}
	// .globl	_ZN3cub18CUB_300001_SM_10006detail9transform16transform_kernelINS2_10policy_hubILb1EN4cuda3std3__45tupleIJN6thrust24THRUST_300001_SM_1000_NS6detail15normal_iteratorINSA_10device_ptrIiEEEESF_EEEE10policy1000El5saxpySF_JPiSK_EEEvT0_iT1_T2_DpNS2_10kernel_argIT3_EE
.visible .entry _ZN3cub18CUB_300001_SM_10006detail9transform16transform_kernelINS2_10policy_hubILb1EN4cuda3std3__45tupleIJN6thrust24THRUST_300001_SM_1000_NS6detail15normal_iteratorINSA_10device_ptrIiEEEESF_EEEE10policy1000El5saxpySF_JPiSK_EEEvT0_iT1_T2_DpNS2_10kernel_argIT3_EE(
	.param .u64 _ZN3cub18CUB_300001_SM_10006detail9transform16transform_kernelINS2_10policy_hubILb1EN4cuda3std3__45tupleIJN6thrust24THRUST_300001_SM_1000_NS6detail15normal_iteratorINSA_10device_ptrIiEEEESF_EEEE10policy1000El5saxpySF_JPiSK_EEEvT0_iT1_T2_DpNS2_10kernel_argIT3_EE_param_0,
	.param .u32 _ZN3cub18CUB_300001_SM_10006detail9transform16transform_kernelINS2_10policy_hubILb1EN4cuda3std3__45tupleIJN6thrust24THRUST_300001_SM_1000_NS6detail15normal_iteratorINSA_10device_ptrIiEEEESF_EEEE10policy1000El5saxpySF_JPiSK_EEEvT0_iT1_T2_DpNS2_10kernel_argIT3_EE_param_1,
	.param .align 4 .b8 _ZN3cub18CUB_300001_SM_10006detail9transform16transform_kernelINS2_10policy_hubILb1EN4cuda3std3__45tupleIJN6thrust24THRUST_300001_SM_1000_NS6detail15normal_iteratorINSA_10device_ptrIiEEEESF_EEEE10policy1000El5saxpySF_JPiSK_EEEvT0_iT1_T2_DpNS2_10kernel_argIT3_EE_param_2[4],
	.param .align 8 .b8 _ZN3cub18CUB_300001_SM_10006detail9transform16transform_kernelINS2_10policy_hubILb1EN4cuda3std3__45tupleIJN6thrust24THRUST_300001_SM_1000_NS6detail15normal_iteratorINSA_10device_ptrIiEEEESF_EEEE10policy1000El5saxpySF_JPiSK_EEEvT0_iT1_T2_DpNS2_10kernel_argIT3_EE_param_3[8],
	.param .align 8 .b8 _ZN3cub18CUB_300001_SM_10006detail9transform16transform_kernelINS2_10policy_hubILb1EN4cuda3std3__45tupleIJN6thrust24THRUST_300001_SM_1000_NS6detail15normal_iteratorINSA_10device_ptrIiEEEESF_EEEE10policy1000El5saxpySF_JPiSK_EEEvT0_iT1_T2_DpNS2_10kernel_argIT3_EE_param_4[16],
	.param .align 8 .b8 _ZN3cub18CUB_300001_SM_10006detail9transform16transform_kernelINS2_10policy_hubILb1EN4cuda3std3__45tupleIJN6thrust24THRUST_300001_SM_1000_NS6detail15normal_iteratorINSA_10device_ptrIiEEEESF_EEEE10policy1000El5saxpySF_JPiSK_EEEvT0_iT1_T2_DpNS2_10kernel_argIT3_EE_param_5[16]
)
.maxntid 128
{
	.reg .pred 	%p<38>;
	.reg .b32 	%r<200>;
	.reg .b64 	%rd<103>;
	.reg .b64 	%fd<31>;

	ld.param.u32 	%r44, [_ZN3cub18CUB_300001_SM_10006detail9transform16transform_kernelINS2_10policy_hubILb1EN4cuda3std3__45tupleIJN6thrust24THRUST_300001_SM_1000_NS6detail15normal_iteratorINSA_10device_ptrIiEEEESF_EEEE10policy1000El5saxpySF_JPiSK_EEEvT0_iT1_T2_DpNS2_10kernel_argIT3_EE_param_2];
	ld.param.u64 	%rd30, [_ZN3cub18CUB_300001_SM_10006detail9transform16transform_kernelINS2_10policy_hubILb1EN4cuda3std3__45tupleIJN6thrust24THRUST_300001_SM_1000_NS6detail15normal_iteratorINSA_10device_ptrIiEEEESF_EEEE10policy1000El5saxpySF_JPiSK_EEEvT0_iT1_T2_DpNS2_10kernel_argIT3_EE_param_0];
	ld.param.u64 	%rd28, [_ZN3cub18CUB_300001_SM_10006detail9transform16transform_kernelINS2_10policy_hubILb1EN4cuda3std3__45tupleIJN6thrust24THRUST_300001_SM_1000_NS6detail15normal_iteratorINSA_10device_ptrIiEEEESF_EEEE10policy1000El5saxpySF_JPiSK_EEEvT0_iT1_T2_DpNS2_10kernel_argIT3_EE_param_5];
	ld.param.u64 	%rd26, [_ZN3cub18CUB_300001_SM_10006detail9transform16transform_kernelINS2_10policy_hubILb1EN4cuda3std3__45tupleIJN6thrust24THRUST_300001_SM_1000_NS6detail15normal_iteratorINSA_10device_ptrIiEEEESF_EEEE10policy1000El5saxpySF_JPiSK_EEEvT0_iT1_T2_DpNS2_10kernel_argIT3_EE_param_4];
	ld.param.u64 	%rd31, [_ZN3cub18CUB_300001_SM_10006detail9transform16transform_kernelINS2_10policy_hubILb1EN4cuda3std3__45tupleIJN6thrust24THRUST_300001_SM_1000_NS6detail15normal_iteratorINSA_10device_ptrIiEEEESF_EEEE10policy1000El5saxpySF_JPiSK_EEEvT0_iT1_T2_DpNS2_10kernel_argIT3_EE_param_3];
	ld.param.u32 	%r43, [_ZN3cub18CUB_300001_SM_10006detail9transform16transform_kernelINS2_10policy_hubILb1EN4cuda3std3__45tupleIJN6thrust24THRUST_300001_SM_1000_NS6detail15normal_iteratorINSA_10device_ptrIiEEEESF_EEEE10policy1000El5saxpySF_JPiSK_EEEvT0_iT1_T2_DpNS2_10kernel_argIT3_EE_param_1];
	cvta.to.global.u64 	%rd1, %rd31;
	cvta.to.global.u64 	%rd2, %rd26;
	cvta.to.global.u64 	%rd3, %rd28;
	shl.b32 	%r1, %r43, 7;
	mov.u32 	%r45, %ctaid.x;
	cvt.u64.u32 	%rd32, %r45;
	cvt.s64.s32 	%rd33, %r1;
	mul.lo.s64 	%rd4, %rd33, %rd32;
	sub.s64 	%rd34, %rd30, %rd4;
	min.s64 	%rd35, %rd34, %rd33;
	cvt.u32.u64 	%r2, %rd35;
	shl.b32 	%r3, %r2, 2;
	mov.u32 	%r4, %tid.x;
	shl.b32 	%r190, %r4, 7;
	setp.ge.s32 	%p1, %r190, %r3;
	@%p1 bra 	$L__BB2_5;
	shl.b64 	%rd5, %rd4, 2;
	add.s64 	%rd36, %rd2, %rd5;
	mul.wide.u32 	%rd6, %r4, 128;
	add.s64 	%rd100, %rd36, %rd6;
	mov.u32 	%r189, %r190;
$L__BB2_2:
	.pragma "nounroll";
	// begin inline asm
	prefetch.global.L2 [%rd100];
	// end inline asm
	add.s32 	%r189, %r189, 16384;
	add.s64 	%rd100, %rd100, 16384;
	setp.lt.s32 	%p2, %r189, %r3;
	@%p2 bra 	$L__BB2_2;
	add.s64 	%rd38, %rd3, %rd5;
	add.s64 	%rd101, %rd38, %rd6;
$L__BB2_4:
	.pragma "nounroll";
	// begin inline asm
	prefetch.global.L2 [%rd101];
	// end inline asm
	add.s32 	%r190, %r190, 16384;
	add.s64 	%rd101, %rd101, 16384;
	setp.lt.s32 	%p3, %r190, %r3;
	@%p3 bra 	$L__BB2_4;
$L__BB2_5:
	shl.b64 	%rd102, %rd4, 2;
	add.s64 	%rd13, %rd2, %rd102;
	add.s64 	%rd14, %rd3, %rd102;
	add.s64 	%rd15, %rd1, %rd102;
	setp.eq.s32 	%p4, %r1, %r2;
	@%p4 bra 	$L__BB2_47;
	setp.lt.s32 	%p5, %r43, 1;
	@%p5 bra 	$L__BB2_59;
	and.b32  	%r11, %r43, 7;
	setp.lt.u32 	%p6, %r43, 8;
	mov.b32 	%r197, 0;
	@%p6 bra 	$L__BB2_26;
	and.b32  	%r197, %r43, 2147483640;
	mov.b32 	%r193, 0;
$L__BB2_9:
	.pragma "nounroll";
	shl.b32 	%r48, %r193, 7;
	add.s32 	%r21, %r48, %r4;
	setp.ge.s32 	%p7, %r21, %r2;
	@%p7 bra 	$L__BB2_11;
	mul.wide.u32 	%rd41, %r21, 4;
	add.s64 	%rd42, %rd13, %rd41;
	add.s64 	%rd43, %rd14, %rd41;
	ld.global.u32 	%r49, [%rd42];
	ld.global.u32 	%r50, [%rd43];
	mad.lo.s32 	%r51, %r49, %r44, %r50;
	cvt.rn.f64.s32 	%fd1, %r51;
	cvt.rzi.s32.f64 	%r52, %fd1;
	add.s64 	%rd44, %rd15, %rd41;
	st.global.u32 	[%rd44], %r52;
$L__BB2_11:
	add.s32 	%r53, %r21, 128;
	setp.ge.s32 	%p8, %r53, %r2;
	mul.wide.s32 	%rd45, %r53, 4;
	add.s64 	%rd23, %rd13, %rd45;
	add.s64 	%rd24, %rd14, %rd45;
	add.s64 	%rd25, %rd15, %rd45;
	@%p8 bra 	$L__BB2_13;
	ld.global.u32 	%r54, [%rd23];
	ld.global.u32 	%r55, [%rd24];
	mad.lo.s32 	%r56, %r54, %r44, %r55;
	cvt.rn.f64.s32 	%fd2, %r56;
	cvt.rzi.s32.f64 	%r57, %fd2;
	st.global.u32 	[%rd25], %r57;
$L__BB2_13:
	add.s32 	%r58, %r21, 256;
	setp.ge.s32 	%p9, %r58, %r2;
	@%p9 bra 	$L__BB2_15;
	ld.global.u32 	%r59, [%rd23+512];
	ld.global.u32 	%r60, [%rd24+512];
	mad.lo.s32 	%r61, %r59, %r44, %r60;
	cvt.rn.f64.s32 	%fd3, %r61;
	cvt.rzi.s32.f64 	%r62, %fd3;
	st.global.u32 	[%rd25+512], %r62;
$L__BB2_15:
	add.s32 	%r63, %r21, 384;
	setp.ge.s32 	%p10, %r63, %r2;
	@%p10 bra 	$L__BB2_17;
	ld.global.u32 	%r64, [%rd23+1024];
	ld.global.u32 	%r65, [%rd24+1024];
	mad.lo.s32 	%r66, %r64, %r44, %r65;
	cvt.rn.f64.s32 	%fd4, %r66;
	cvt.rzi.s32.f64 	%r67, %fd4;
	st.global.u32 	[%rd25+1024], %r67;
$L__BB2_17:
	add.s32 	%r68, %r21, 512;
	setp.ge.s32 	%p11, %r68, %r2;
	@%p11 bra 	$L__BB2_19;
	ld.global.u32 	%r69, [%rd23+1536];
	ld.global.u32 	%r70, [%rd24+1536];
	mad.lo.s32 	%r71, %r69, %r44, %r70;
	cvt.rn.f64.s32 	%fd5, %r71;
	cvt.rzi.s32.f64 	%r72, %fd5;
	st.global.u32 	[%rd25+1536], %r72;
$L__BB2_19:
	add.s32 	%r73, %r21, 640;
	setp.ge.s32 	%p12, %r73, %r2;
	@%p12 bra 	$L__BB2_21;
	ld.global.u32 	%r74, [%rd23+2048];
	ld.global.u32 	%r75, [%rd24+2048];
	mad.lo.s32 	%r76, %r74, %r44, %r75;
	cvt.rn.f64.s32 	%fd6, %r76;
	cvt.rzi.s32.f64 	%r77, %fd6;
	st.global.u32 	[%rd25+2048], %r77;
$L__BB2_21:
	add.s32 	%r78, %r21, 768;
	setp.ge.s32 	%p13, %r78, %r2;
	@%p13 bra 	$L__BB2_23;
	ld.global.u32 	%r79, [%rd23+2560];
	ld.global.u32 	%r80, [%rd24+2560];
	mad.lo.s32 	%r81, %r79, %r44, %r80;
	cvt.rn.f64.s32 	%fd7, %r81;
	cvt.rzi.s32.f64 	%r82, %fd7;
	st.global.u32 	[%rd25+2560], %r82;
$L__BB2_23:
	add.s32 	%r83, %r21, 896;
	setp.ge.s32 	%p14, %r83, %r2;
	@%p14 bra 	$L__BB2_25;
	ld.global.u32 	%r84, [%rd23+3072];
	ld.global.u32 	%r85, [%rd24+3072];
	mad.lo.s32 	%r86, %r84, %r44, %r85;
	cvt.rn.f64.s32 	%fd8, %r86;
	cvt.rzi.s32.f64 	%r87, %fd8;
	st.global.u32 	[%rd25+3072], %r87;
$L__BB2_25:
	add.s32 	%r193, %r193, 8;
	setp.eq.s32 	%p15, %r193, %r197;
	@%p15 bra 	$L__BB2_26;
	bra.uni 	$L__BB2_9;
$L__BB2_26:
	setp.eq.s32 	%p16, %r11, 0;
	@%p16 bra 	$L__BB2_59;
	and.b32  	%r31, %r43, 3;
	setp.lt.u32 	%p17, %r11, 4;
	@%p17 bra 	$L__BB2_37;
	shl.b32 	%r88, %r197, 7;
	add.s32 	%r32, %r88, %r4;
	setp.ge.s32 	%p18, %r32, %r2;
	@%p18 bra 	$L__BB2_30;
	mul.wide.s32 	%rd46, %r32, 4;
	add.s64 	%rd47, %rd13, %rd46;
	add.s64 	%rd48, %rd14, %rd46;
	ld.global.u32 	%r89, [%rd47];
	ld.global.u32 	%r90, [%rd48];
	mad.lo.s32 	%r91, %r89, %r44, %r90;
	cvt.rn.f64.s32 	%fd9, %r91;
	cvt.rzi.s32.f64 	%r92, %fd9;
	add.s64 	%rd49, %rd15, %rd46;
	st.global.u32 	[%rd49], %r92;
$L__BB2_30:
	add.s32 	%r33, %r32, 128;
	setp.ge.s32 	%p19, %r33, %r2;
	@%p19 bra 	$L__BB2_32;
	mul.wide.s32 	%rd50, %r33, 4;
	add.s64 	%rd51, %rd13, %rd50;
	add.s64 	%rd52, %rd14, %rd50;
	ld.global.u32 	%r93, [%rd51];
	ld.global.u32 	%r94, [%rd52];
	mad.lo.s32 	%r95, %r93, %r44, %r94;
	cvt.rn.f64.s32 	%fd10, %r95;
	cvt.rzi.s32.f64 	%r96, %fd10;
	add.s64 	%rd53, %rd15, %rd50;
	st.global.u32 	[%rd53], %r96;
$L__BB2_32:
	add.s32 	%r34, %r32, 256;
	setp.ge.s32 	%p20, %r34, %r2;
	@%p20 bra 	$L__BB2_34;
	mul.wide.s32 	%rd54, %r34, 4;
	add.s64 	%rd55, %rd13, %rd54;
	add.s64 	%rd56, %rd14, %rd54;
	ld.global.u32 	%r97, [%rd55];
	ld.global.u32 	%r98, [%rd56];
	mad.lo.s32 	%r99, %r97, %r44, %r98;
	cvt.rn.f64.s32 	%fd11, %r99;
	cvt.rzi.s32.f64 	%r100, %fd11;
	add.s64 	%rd57, %rd15, %rd54;
	st.global.u32 	[%rd57], %r100;
$L__BB2_34:
	add.s32 	%r35, %r32, 384;
	setp.ge.s32 	%p21, %r35, %r2;
	@%p21 bra 	$L__BB2_36;
	mul.wide.s32 	%rd58, %r35, 4;
	add.s64 	%rd59, %rd13, %rd58;
	add.s64 	%rd60, %rd14, %rd58;
	ld.global.u32 	%r101, [%rd59];
	ld.global.u32 	%r102, [%rd60];
	mad.lo.s32 	%r103, %r101, %r44, %r102;
	cvt.rn.f64.s32 	%fd12, %r103;
	cvt.rzi.s32.f64 	%r104, %fd12;
	add.s64 	%rd61, %rd15, %rd58;
	st.global.u32 	[%rd61], %r104;
$L__BB2_36:
	add.s32 	%r197, %r197, 4;
$L__BB2_37:
	setp.eq.s32 	%p22, %r31, 0;
	@%p22 bra 	$L__BB2_59;
	setp.eq.s32 	%p23, %r31, 1;
	@%p23 bra 	$L__BB2_44;
	shl.b32 	%r105, %r197, 7;
	add.s32 	%r38, %r105, %r4;
	setp.ge.s32 	%p24, %r38, %r2;
	@%p24 bra 	$L__BB2_41;
	mul.wide.s32 	%rd62, %r38, 4;
	add.s64 	%rd63, %rd13, %rd62;
	add.s64 	%rd64, %rd14, %rd62;
	ld.global.u32 	%r106, [%rd63];
	ld.global.u32 	%r107, [%rd64];
	mad.lo.s32 	%r108, %r106, %r44, %r107;
	cvt.rn.f64.s32 	%fd13, %r108;
	cvt.rzi.s32.f64 	%r109, %fd13;
	add.s64 	%rd65, %rd15, %rd62;
	st.global.u32 	[%rd65], %r109;
$L__BB2_41:
	add.s32 	%r39, %r38, 128;
	setp.ge.s32 	%p25, %r39, %r2;
	@%p25 bra 	$L__BB2_43;
	mul.wide.s32 	%rd66, %r39, 4;
	add.s64 	%rd67, %rd13, %rd66;
	add.s64 	%rd68, %rd14, %rd66;
	ld.global.u32 	%r110, [%rd67];
	ld.global.u32 	%r111, [%rd68];
	mad.lo.s32 	%r112, %r110, %r44, %r111;
	cvt.rn.f64.s32 	%fd14, %r112;
	cvt.rzi.s32.f64 	%r113, %fd14;
	add.s64 	%rd69, %rd15, %rd66;
	st.global.u32 	[%rd69], %r113;
$L__BB2_43:
	add.s32 	%r197, %r197, 2;
$L__BB2_44:
	and.b32  	%r114, %r43, 1;
	setp.eq.b32 	%p26, %r114, 1;
	not.pred 	%p27, %p26;
	@%p27 bra 	$L__BB2_59;
	shl.b32 	%r115, %r197, 7;
	add.s32 	%r42, %r115, %r4;
	setp.ge.s32 	%p28, %r42, %r2;
	@%p28 bra 	$L__BB2_59;
	mul.wide.s32 	%rd70, %r42, 4;
	add.s64 	%rd71, %rd13, %rd70;
	add.s64 	%rd72, %rd14, %rd70;
	ld.global.u32 	%r116, [%rd71];
	ld.global.u32 	%r117, [%rd72];
	mad.lo.s32 	%r118, %r116, %r44, %r117;
	cvt.rn.f64.s32 	%fd15, %r118;
	cvt.rzi.s32.f64 	%r119, %fd15;
	add.s64 	%rd73, %rd15, %rd70;
	st.global.u32 	[%rd73], %r119;
	bra.uni 	$L__BB2_59;
$L__BB2_47:
	setp.lt.s32 	%p29, %r43, 1;
	@%p29 bra 	$L__BB2_59;
	setp.lt.u32 	%p30, %r43, 8;
	mov.b32 	%r195, 0;
	@%p30 bra 	$L__BB2_51;
	and.b32  	%r195, %r43, 2147483640;
	neg.s32 	%r192, %r195;
	mul.wide.u32 	%rd74, %r4, 4;
	add.s64 	%rd16, %rd1, %rd74;
	add.s64 	%rd75, %rd102, 1536;
	add.s64 	%rd18, %rd2, %rd75;
	add.s32 	%r191, %r4, 128;
	add.s64 	%rd19, %rd3, %rd75;
	add.s64 	%rd20, %rd1, %rd75;
$L__BB2_50:
	.pragma "nounroll";
	mul.wide.s32 	%rd76, %r191, 4;
	add.s64 	%rd77, %rd18, %rd76;
	add.s64 	%rd78, %rd19, %rd76;
	add.s64 	%rd79, %rd20, %rd76;
	cvta.to.global.u64 	%rd80, %rd26;
	mul.wide.u32 	%rd81, %r4, 4;
	add.s64 	%rd82, %rd80, %rd81;
	add.s64 	%rd83, %rd82, %rd102;
	cvta.to.global.u64 	%rd84, %rd28;
	add.s64 	%rd85, %rd84, %rd81;
	add.s64 	%rd86, %rd85, %rd102;
	ld.global.u32 	%r122, [%rd83];
	ld.global.u32 	%r123, [%rd86];
	mad.lo.s32 	%r124, %r122, %r44, %r123;
	cvt.rn.f64.s32 	%fd16, %r124;
	cvt.rzi.s32.f64 	%r125, %fd16;
	add.s64 	%rd87, %rd16, %rd102;
	st.global.u32 	[%rd87], %r125;
	ld.global.u32 	%r126, [%rd77+-1536];
	ld.global.u32 	%r127, [%rd78+-1536];
	mad.lo.s32 	%r128, %r126, %r44, %r127;
	cvt.rn.f64.s32 	%fd17, %r128;
	cvt.rzi.s32.f64 	%r129, %fd17;
	st.global.u32 	[%rd79+-1536], %r129;
	ld.global.u32 	%r130, [%rd77+-1024];
	ld.global.u32 	%r131, [%rd78+-1024];
	mad.lo.s32 	%r132, %r130, %r44, %r131;
	cvt.rn.f64.s32 	%fd18, %r132;
	cvt.rzi.s32.f64 	%r133, %fd18;
	st.global.u32 	[%rd79+-1024], %r133;
	ld.global.u32 	%r134, [%rd77+-512];
	ld.global.u32 	%r135, [%rd78+-512];
	mad.lo.s32 	%r136, %r134, %r44, %r135;
	cvt.rn.f64.s32 	%fd19, %r136;
	cvt.rzi.s32.f64 	%r137, %fd19;
	st.global.u32 	[%rd79+-512], %r137;
	ld.global.u32 	%r138, [%rd77];
	ld.global.u32 	%r139, [%rd78];
	mad.lo.s32 	%r140, %r138, %r44, %r139;
	cvt.rn.f64.s32 	%fd20, %r140;
	cvt.rzi.s32.f64 	%r141, %fd20;
	st.global.u32 	[%rd79], %r141;
	ld.global.u32 	%r142, [%rd77+512];
	ld.global.u32 	%r143, [%rd78+512];
	mad.lo.s32 	%r144, %r142, %r44, %r143;
	cvt.rn.f64.s32 	%fd21, %r144;
	cvt.rzi.s32.f64 	%r145, %fd21;
	st.global.u32 	[%rd79+512], %r145;
	ld.global.u32 	%r146, [%rd77+1024];
	ld.global.u32 	%r147, [%rd78+1024];
	mad.lo.s32 	%r148, %r146, %r44, %r147;
	cvt.rn.f64.s32 	%fd22, %r148;
	cvt.rzi.s32.f64 	%r149, %fd22;
	st.global.u32 	[%rd79+1024], %r149;
	ld.global.u32 	%r150, [%rd77+1536];
	ld.global.u32 	%r151, [%rd78+1536];
	mad.lo.s32 	%r152, %r150, %r44, %r151;
	cvt.rn.f64.s32 	%fd23, %r152;
	cvt.rzi.s32.f64 	%r153, %fd23;
	st.global.u32 	[%rd79+1536], %r153;
	add.s32 	%r192, %r192, 8;
	add.s64 	%rd102, %rd102, 4096;
	add.s32 	%r191, %r191, 1024;
	setp.eq.s32 	%p31, %r192, 0;
	@%p31 bra 	$L__BB2_51;
	bra.uni 	$L__BB2_50;
$L__BB2_51:
	and.b32  	%r24, %r43, 7;
	setp.eq.s32 	%p32, %r24, 0;
	@%p32 bra 	$L__BB2_59;
	and.b32  	%r25, %r43, 3;
	setp.lt.u32 	%p33, %r24, 4;
	@%p33 bra 	$L__BB2_54;
	shl.b32 	%r154, %r195, 7;
	add.s32 	%r155, %r154, %r4;
	mul.wide.s32 	%rd88, %r155, 4;
	add.s64 	%rd89, %rd13, %rd88;
	add.s64 	%rd90, %rd14, %rd88;
	ld.global.u32 	%r156, [%rd89];
	ld.global.u32 	%r157, [%rd90];
	mad.lo.s32 	%r158, %r156, %r44, %r157;
	cvt.rn.f64.s32 	%fd24, %r158;
	cvt.rzi.s32.f64 	%r159, %fd24;
	add.s64 	%rd91, %rd15, %rd88;
	st.global.u32 	[%rd91], %r159;
	ld.global.u32 	%r160, [%rd89+512];
	ld.global.u32 	%r161, [%rd90+512];
	mad.lo.s32 	%r162, %r160, %r44, %r161;
	cvt.rn.f64.s32 	%fd25, %r162;
	cvt.rzi.s32.f64 	%r163, %fd25;
	st.global.u32 	[%rd91+512], %r163;
	ld.global.u32 	%r164, [%rd89+1024];
	ld.global.u32 	%r165, [%rd90+1024];
	mad.lo.s32 	%r166, %r164, %r44, %r165;
	cvt.rn.f64.s32 	%fd26, %r166;
	cvt.rzi.s32.f64 	%r167, %fd26;
	st.global.u32 	[%rd91+1024], %r167;
	ld.global.u32 	%r168, [%rd89+1536];
	ld.global.u32 	%r169, [%rd90+1536];
	mad.lo.s32 	%r170, %r168, %r44, %r169;
	cvt.rn.f64.s32 	%fd27, %r170;
	cvt.rzi.s32.f64 	%r171, %fd27;
	st.global.u32 	[%rd91+1536], %r171;
	add.s32 	%r195, %r195, 4;
$L__BB2_54:
	setp.eq.s32 	%p34, %r25, 0;
	@%p34 bra 	$L__BB2_59;
	setp.eq.s32 	%p35, %r25, 1;
	@%p35 bra 	$L__BB2_57;
	shl.b32 	%r172, %r195, 7;
	add.s32 	%r173, %r172, %r4;
	mul.wide.s32 	%rd92, %r173, 4;
	add.s64 	%rd93, %rd13, %rd92;
	add.s64 	%rd94, %rd14, %rd92;
	ld.global.u32 	%r174, [%rd93];
	ld.global.u32 	%r175, [%rd94];
	mad.lo.s32 	%r176, %r174, %r44, %r175;
	cvt.rn.f64.s32 	%fd28, %r176;
	cvt.rzi.s32.f64 	%r177, %fd28;
	add.s64 	%rd95, %rd15, %rd92;
	st.global.u32 	[%rd95], %r177;
	ld.global.u32 	%r178, [%rd93+512];
	ld.global.u32 	%r179, [%rd94+512];
	mad.lo.s32 	%r180, %r178, %r44, %r179;
	cvt.rn.f64.s32 	%fd29, %r180;
	cvt.rzi.s32.f64 	%r181, %fd29;
	st.global.u32 	[%rd95+512], %r181;
	add.s32 	%r195, %r195, 2;
$L__BB2_57:
	and.b32  	%r182, %r43, 1;
	setp.eq.b32 	%p36, %r182, 1;
	not.pred 	%p37, %p36;
	@%p37 bra 	$L__BB2_59;
	shl.b32 	%r183, %r195, 7;
	add.s32 	%r184, %r183, %r4;
	mul.wide.s32 	%rd96, %r184, 4;
	add.s64 	%rd97, %rd13, %rd96;
	add.s64 	%rd98, %rd14, %rd96;
	ld.global.u32 	%r185, [%rd97];
	ld.global.u32 	%r186, [%rd98];
	mad.lo.s32 	%r187, %r185, %r44, %r186;
	cvt.rn.f64.s32 	%fd30, %r187;
	cvt.rzi.s32.f64 	%r188, %fd30;
	add.s64 	%rd99, %rd15, %rd96;
	st.global.u32 	[%rd99], %r188;
$L__BB2_59:
	ret;

}


// ===== COMPILED SASS (sm_100) =====

	.target	sm_100

	.elftype	@"ET_EXEC"


//--------------------- .note.nv.tkinfo           --------------------------
	.section	.note.nv.tkinfo,"",@"SHT_NOTE"
	.sectionflags	@"SHF_NOTE_NV_TKINFO"
	.tkinfo
        /*0018*/ 	.word	0x00000002
        /*0030*/ 	.string	""
        /*0030*/ 	.string	"ptxas"
        /*0030*/ 	.string	"Cuda compilation tools, release 13.0, V13.0.88"
        /*0030*/ 	.string	"Build cuda_13.0.r13.0/compiler.36424714_0"
        /*0030*/ 	.string	"-arch sm_100 -m 64 "



//--------------------- .note.nv.cuinfo           --------------------------
	.section	.note.nv.cuinfo,"",@"SHT_NOTE"
	.sectionflags	@"SHF_NOTE_NV_CUINFO"
        /*0018*/ 	.short	0x0002
        /*001a*/ 	.short	0x0064
        /*001c*/ 	.short	0x0082
	.zero		2


//--------------------- .nv.info                  --------------------------
	.section	.nv.info,"",@"SHT_CUDA_INFO"
	.align	4


	//----- nvinfo : EIATTR_REGCOUNT
	.align		4
        /*0000*/ 	.byte	0x04, 0x2f
        /*0002*/ 	.short	(.L_44 - .L_43)
	.align		4
.L_43:
        /*0004*/ 	.word	index@(_ZN3cub18CUB_300001_SM_10006detail11EmptyKernelIvEEvv)
        /*0008*/ 	.word	0x00000004


	//----- nvinfo : EIATTR_FRAME_SIZE
	.align		4
.L_44:
        /*000c*/ 	.byte	0x04, 0x11
        /*000e*/ 	.short	(.L_46 - .L_45)
	.align		4
.L_45:
        /*0010*/ 	.word	index@(_ZN3cub18CUB_300001_SM_10006detail11EmptyKernelIvEEvv)
        /*0014*/ 	.word	0x00000000


	//----- nvinfo : EIATTR_REGCOUNT
	.align		4
.L_46:
        /*0018*/ 	.byte	0x04, 0x2f
        /*001a*/ 	.short	(.L_48 - .L_47)
	.align		4
.L_47:
        /*001c*/ 	.word	index@(_ZN3cub18CUB_300001_SM_10006detail9transform16transform_kernelINS2_10policy_hubILb1EN4cuda3std3__45tupleIJN6thrust24THRUST_300001_SM_1000_NS6detail15normal_iteratorINSA_10device_ptrIiEEEESF_EEEE10policy1000Ei5saxpySF_JPiSK_EEEvT0_iT1_T2_DpNS2_10kernel_argIT3_EE)
        /*0020*/ 	.word	0x0000001c


	//----- nvinfo : EIATTR_FRAME_SIZE
	.align		4
.L_48:
        /*0024*/ 	.byte	0x04, 0x11
        /*0026*/ 	.short	(.L_50 - .L_49)
	.align		4
.L_49:
        /*0028*/ 	.word	index@(_ZN3cub18CUB_300001_SM_10006detail9transform16transform_kernelINS2_10policy_hubILb1EN4cuda3std3__45tupleIJN6thrust24THRUST_300001_SM_1000_NS6detail15normal_iteratorINSA_10device_ptrIiEEEESF_EEEE10policy1000Ei5saxpySF_JPiSK_EEEvT0_iT1_T2_DpNS2_10kernel_argIT3_EE)
        /*002c*/ 	.word	0x00000000


	//----- nvinfo : EIATTR_REGCOUNT
	.align		4
.L_50:
        /*0030*/ 	.byte	0x04, 0x2f
        /*0032*/ 	.short	(.L_52 - .L_51)
	.align		4
.L_51:
        /*0034*/ 	.word	index@(_ZN3cub18CUB_300001_SM_10006detail9transform16transform_kernelINS2_10policy_hubILb1EN4cuda3std3__45tupleIJN6thrust24THRUST_300001_SM_1000_NS6detail15normal_iteratorINSA_10device_ptrIiEEEESF_EEEE10policy1000El5saxpySF_JPiSK_EEEvT0_iT1_T2_DpNS2_10kernel_argIT3_EE)
        /*0038*/ 	.word	0x00000020


	//----- nvinfo : EIATTR_FRAME_SIZE
	.align		4
.L_52:
        /*003c*/ 	.byte	0x04, 0x11
        /*003e*/ 	.short	(.L_54 - .L_53)
	.align		4
.L_53:
        /*0040*/ 	.word	index@(_ZN3cub18CUB_300001_SM_10006detail9transform16transform_kernelINS2_10policy_hubILb1EN4cuda3std3__45tupleIJN6thrust24THRUST_300001_SM_1000_NS6detail15normal_iteratorINSA_10device_ptrIiEEEESF_EEEE10policy1000El5saxpySF_JPiSK_EEEvT0_iT1_T2_DpNS2_10kernel_argIT3_EE)
        /*0044*/ 	.word	0x00000000


	//----- nvinfo : EIATTR_MIN_STACK_SIZE
	.align		4
.L_54:
        /*0048*/ 	.byte	0x04, 0x12
        /*004a*/ 	.short	(.L_56 - .L_55)
	.align		4
.L_55:
        /*004c*/ 	.word	index@(_ZN3cub18CUB_300001_SM_10006detail9transform16transform_kernelINS2_10policy_hubILb1EN4cuda3std3__45tupleIJN6thrust24THRUST_300001_SM_1000_NS6detail15normal_iteratorINSA_10device_ptrIiEEEESF_EEEE10policy1000El5saxpySF_JPiSK_EEEvT0_iT1_T2_DpNS2_10kernel_argIT3_EE)
        /*0050*/ 	.word	0x00000000


	//----- nvinfo : EIATTR_MIN_STACK_SIZE
	.align		4
.L_56:
        /*0054*/ 	.byte	0x04, 0x12
        /*0056*/ 	.short	(.L_58 - .L_57)
	.align		4
.L_57:
        /*0058*/ 	.word	index@(_ZN3cub18CUB_300001_SM_10006detail9transform16transform_kernelINS2_10policy_hubILb1EN4cuda3std3__45tupleIJN6thrust24THRUST_300001_SM_1000_NS6detail15normal_iteratorINSA_10device_ptrIiEEEESF_EEEE10policy1000Ei5saxpySF_JPiSK_EEEvT0_iT1_T2_DpNS2_10kernel_argIT3_EE)
        /*005c*/ 	.word	0x00000000


	//----- nvinfo : EIATTR_MIN_STACK_SIZE
	.align		4
.L_58:
        /*0060*/ 	.byte	0x04, 0x12
        /*0062*/ 	.short	(.L_60 - .L_59)
	.align		4
.L_59:
        /*0064*/ 	.word	index@(_ZN3cub18CUB_300001_SM_10006detail11EmptyKernelIvEEvv)
        /*0068*/ 	.word	0x00000000
.L_60:


//--------------------- .nv.compat                --------------------------
	.section	.nv.compat,"",@"SHT_CUDA_COMPAT_INFO"
	.align	4
        /*0000*/ 	.byte	0x02, 0x09, 0x00, 0x00, 0x02, 0x02, 0x01, 0x00, 0x02, 0x05, 0x05, 0x00, 0x03, 0x07, 0x01, 0x01
        /*0010*/ 	.byte	0x02, 0x03, 0x00, 0x00, 0x02, 0x06, 0x01, 0x00, 0x04, 0x0b, 0x08, 0x00, 0x09, 0x00, 0x00, 0x00
        /*0020*/ 	.byte	0x00, 0x00, 0x00, 0x00


//--------------------- .nv.info._ZN3cub18CUB_300001_SM_10006detail9transform16transform_kernelINS2_10policy_hubILb1EN4cuda3std3__45tupleIJN6thrust24THRUST_300001_SM_1000_NS6detail15normal_iteratorINSA_10device_ptrIiEEEESF_EEEE10policy1000El5saxpySF_JPiSK_EEEvT0_iT1_T2_DpNS2_10kernel_argIT3_EE --------------------------
	.section	.nv.info._ZN3cub18CUB_300001_SM_10006detail9transform16transform_kernelINS2_10policy_hubILb1EN4cuda3std3__45tupleIJN6thrust24THRUST_300001_SM_1000_NS6detail15normal_iteratorINSA_10device_ptrIiEEEESF_EEEE10policy1000El5saxpySF_JPiSK_EEEvT0_iT1_T2_DpNS2_10kernel_argIT3_EE,"",@"SHT_CUDA_INFO"
	.sectionflags	@""
	.align	4


	//----- nvinfo : EIATTR_CUDA_API_VERSION
	.align		4
        /*0000*/ 	.byte	0x04, 0x37
        /*0002*/ 	.short	(.L_62 - .L_61)
.L_61:
        /*0004*/ 	.word	0x00000082


	//----- nvinfo : EIATTR_KPARAM_INFO
	.align		4
.L_62:
        /*0008*/ 	.byte	0x04, 0x17
        /*000a*/ 	.short	(.L_64 - .L_63)
.L_63:
        /*000c*/ 	.word	0x00000000
        /*0010*/ 	.short	0x0005
        /*0012*/ 	.short	0x0028
        /*0014*/ 	.byte	0x00, 0xf0, 0x41, 0x00


	//----- nvinfo : EIATTR_KPARAM_INFO
	.align		4
.L_64:
        /*0018*/ 	.byte	0x04, 0x17
        /*001a*/ 	.short	(.L_66 - .L_65)
.L_65:
        /*001c*/ 	.word	0x00000000
        /*0020*/ 	.short	0x0004
        /*0022*/ 	.short	0x0018
        /*0024*/ 	.byte	0x00, 0xf0, 0x41, 0x00


	//----- nvinfo : EIATTR_KPARAM_INFO
	.align		4
.L_66:
        /*0028*/ 	.byte	0x04, 0x17
        /*002a*/ 	.short	(.L_68 - .L_67)
.L_67:
        /*002c*/ 	.word	0x00000000
        /*0030*/ 	.short	0x0003
        /*0032*/ 	.short	0x0010
        /*0034*/ 	.byte	0x00, 0xf0, 0x21, 0x00


	//----- nvinfo : EIATTR_KPARAM_INFO
	.align		4
.L_68:
        /*0038*/ 	.byte	0x04, 0x17
        /*003a*/ 	.short	(.L_70 - .L_69)
.L_69:
        /*003c*/ 	.word	0x00000000
        /*0040*/ 	.short	0x0002
        /*0042*/ 	.short	0x000c
        /*0044*/ 	.byte	0x00, 0xf0, 0x11, 0x00


	//----- nvinfo : EIATTR_KPARAM_INFO
	.align		4
.L_70:
        /*0048*/ 	.byte	0x04, 0x17
        /*004a*/ 	.short	(.L_72 - .L_71)
.L_71:
        /*004c*/ 	.word	0x00000000
        /*0050*/ 	.short	0x0001
        /*0052*/ 	.short	0x0008
        /*0054*/ 	.byte	0x00, 0xf0, 0x11, 0x00


	//----- nvinfo : EIATTR_KPARAM_INFO
	.align		4
.L_72:
        /*0058*/ 	.byte	0x04, 0x17
        /*005a*/ 	.short	(.L_74 - .L_73)
.L_73:
        /*005c*/ 	.word	0x00000000
        /*0060*/ 	.short	0x0000
        /*0062*/ 	.short	0x0000
        /*0064*/ 	.byte	0x00, 0xf0, 0x21, 0x00


	//----- nvinfo : EIATTR_SPARSE_MMA_MASK
	.align		4
.L_74:
        /*0068*/ 	.byte	0x03, 0x50
        /*006a*/ 	.short	0x0000


	//----- nvinfo : EIATTR_MAXREG_COUNT
	.align		4
        /*006c*/ 	.byte	0x03, 0x1b
        /*006e*/ 	.short	0x00ff


	//----- nvinfo : EIATTR_MERCURY_ISA_VERSION
	.align		4
        /*0070*/ 	.byte	0x03, 0x5f
        /*0072*/ 	.short	0x0101


	//----- nvinfo : EIATTR_VRC_CTA_INIT_COUNT
	.align		4
        /*0074*/ 	.byte	0x02, 0x4a
	.zero		1
	.zero		1


	//----- nvinfo : EIATTR_EXIT_INSTR_OFFSETS
	.align		4
        /*0078*/ 	.byte	0x04, 0x1c
        /*007a*/ 	.short	(.L_76 - .L_75)


	//   ....[0]....
.L_75:
        /*007c*/ 	.word	0x000003e0


	//   ....[1]....
        /*0080*/ 	.word	0x00000e90


	//   ....[2]....
        /*0084*/ 	.word	0x00001200


	//   ....[3]....
        /*0088*/ 	.word	0x000013e0


	//   ....[4]....
        /*008c*/ 	.word	0x00001410


	//   ....[5]....
        /*0090*/ 	.word	0x000014c0


	//   ....[6]....
        /*0094*/ 	.word	0x000014e0


	//   ....[7]....
        /*0098*/ 	.word	0x00001ab0


	//   ....[8]....
        /*009c*/ 	.word	0x00001ce0


	//   ....[9]....
        /*00a0*/ 	.word	0x00001e50


	//   ....[10]....
        /*00a4*/ 	.word	0x00001f10


	//----- nvinfo : EIATTR_MAX_THREADS
	.align		4
.L_76:
        /*00a8*/ 	.byte	0x04, 0x05
        /*00aa*/ 	.short	(.L_78 - .L_77)
.L_77:
        /*00ac*/ 	.word	0x00000080
        /*00b0*/ 	.word	0x00000001
        /*00b4*/ 	.word	0x00000001


	//----- nvinfo : EIATTR_CRS_STACK_SIZE
	.align		4
.L_78:
        /*00b8*/ 	.byte	0x04, 0x1e
        /*00ba*/ 	.short	(.L_80 - .L_79)
.L_79:
        /*00bc*/ 	.word	0x00000000


	//----- nvinfo : EIATTR_CBANK_PARAM_SIZE
	.align		4
.L_80:
        /*00c0*/ 	.byte	0x03, 0x19
        /*00c2*/ 	.short	0x0038


	//----- nvinfo : EIATTR_PARAM_CBANK
	.align		4
        /*00c4*/ 	.byte	0x04, 0x0a
        /*00c6*/ 	.short	(.L_82 - .L_81)
	.align		4
.L_81:
        /*00c8*/ 	.word	index@(.nv.constant0._ZN3cub18CUB_300001_SM_10006detail9transform16transform_kernelINS2_10policy_hubILb1EN4cuda3std3__45tupleIJN6thrust24THRUST_300001_SM_1000_NS6detail15normal_iteratorINSA_10device_ptrIiEEEESF_EEEE10policy1000El5saxpySF_JPiSK_EEEvT0_iT1_T2_DpNS2_10kernel_argIT3_EE)
        /*00cc*/ 	.short	0x0380
        /*00ce*/ 	.short	0x0038


	//----- nvinfo : EIATTR_SW_WAR
	.align		4
.L_82:
        /*00d0*/ 	.byte	0x04, 0x36
        /*00d2*/ 	.short	(.L_84 - .L_83)
.L_83:
        /*00d4*/ 	.word	0x00000008
.L_84:


//--------------------- .nv.info._ZN3cub18CUB_300001_SM_10006detail9transform16transform_kernelINS2_10policy_hubILb1EN4cuda3std3__45tupleIJN6thrust24THRUST_300001_SM_1000_NS6detail15normal_iteratorINSA_10device_ptrIiEEEESF_EEEE10policy1000Ei5saxpySF_JPiSK_EEEvT0_iT1_T2_DpNS2_10kernel_argIT3_EE --------------------------
	.section	.nv.info._ZN3cub18CUB_300001_SM_10006detail9transform16transform_kernelINS2_10policy_hubILb1EN4cuda3std3__45tupleIJN6thrust24THRUST_300001_SM_1000_NS6detail15normal_iteratorINSA_10device_ptrIiEEEESF_EEEE10policy1000Ei5saxpySF_JPiSK_EEEvT0_iT1_T2_DpNS2_10kernel_argIT3_EE,"",@"SHT_CUDA_INFO"
	.sectionflags	@""
	.align	4


	//----- nvinfo : EIATTR_CUDA_API_VERSION
	.align		4
        /*0000*/ 	.byte	0x04, 0x37
        /*0002*/ 	.short	(.L_86 - .L_85)
.L_85:
        /*0004*/ 	.word	0x00000082


	//----- nvinfo : EIATTR_KPARAM_INFO
	.align		4
.L_86:
        /*0008*/ 	.byte	0x04, 0x17
        /*000a*/ 	.short	(.L_88 - .L_87)
.L_87:
        /*000c*/ 	.word	0x00000000
        /*0010*/ 	.short	0x0005
        /*0012*/ 	.short	0x0028
        /*0014*/ 	.byte	0x00, 0xf0, 0x41, 0x00


	//----- nvinfo : EIATTR_KPARAM_INFO
	.align		4
.L_88:
        /*0018*/ 	.byte	0x04, 0x17
        /*001a*/ 	.short	(.L_90 - .L_89)
.L_89:
        /*001c*/ 	.word	0x00000000
        /*0020*/ 	.short	0x0004
        /*0022*/ 	.short	0x0018
        /*0024*/ 	.byte	0x00, 0xf0, 0x41, 0x00


	//----- nvinfo : EIATTR_KPARAM_INFO
	.align		4
.L_90:
        /*0028*/ 	.byte	0x04, 0x17
        /*002a*/ 	.short	(.L_92 - .L_91)
.L_91:
        /*002c*/ 	.word	0x00000000
        /*0030*/ 	.short	0x0003
        /*0032*/ 	.short	0x0010
        /*0034*/ 	.byte	0x00, 0xf0, 0x21, 0x00


	//----- nvinfo : EIATTR_KPARAM_INFO
	.align		4
.L_92:
        /*0038*/ 	.byte	0x04, 0x17
        /*003a*/ 	.short	(.L_94 - .L_93)
.L_93:
        /*003c*/ 	.word	0x00000000
        /*0040*/ 	.short	0x0002
        /*0042*/ 	.short	0x0008
        /*0044*/ 	.byte	0x00, 0xf0, 0x11, 0x00


	//----- nvinfo : EIATTR_KPARAM_INFO
	.align		4
.L_94:
        /*0048*/ 	.byte	0x04, 0x17
        /*004a*/ 	.short	(.L_96 - .L_95)
.L_95:
        /*004c*/ 	.word	0x00000000
        /*0050*/ 	.short	0x0001
        /*0052*/ 	.short	0x0004
        /*0054*/ 	.byte	0x00, 0xf0, 0x11, 0x00


	//----- nvinfo : EIATTR_KPARAM_INFO
	.align		4
.L_96:
        /*0058*/ 	.byte	0x04, 0x17
        /*005a*/ 	.short	(.L_98 - .L_97)
.L_97:
        /*005c*/ 	.word	0x00000000
        /*0060*/ 	.short	0x0000
        /*0062*/ 	.short	0x0000
        /*0064*/ 	.byte	0x00, 0xf0, 0x11, 0x00


	//----- nvinfo : EIATTR_SPARSE_MMA_MASK
	.align		4
.L_98:
        /*0068*/ 	.byte	0x03, 0x50
        /*006a*/ 	.short	0x0000


	//----- nvinfo : EIATTR_MAXREG_COUNT
	.align		4
        /*006c*/ 	.byte	0x03, 0x1b
        /*006e*/ 	.short	0x00ff


	//----- nvinfo : EIATTR_MERCURY_ISA_VERSION
	.align		4
        /*0070*/ 	.byte	0x03, 0x5f
        /*0072*/ 	.short	0x0101


	//----- nvinfo : EIATTR_VRC_CTA_INIT_COUNT
	.align		4
        /*0074*/ 	.byte	0x02, 0x4a
	.zero		1
	.zero		1


	//----- nvinfo : EIATTR_EXIT_INSTR_OFFSETS
	.align		4
        /*0078*/ 	.byte	0x04, 0x1c
        /*007a*/ 	.short	(.L_100 - .L_99)


	//   ....[0]....
.L_99:
        /*007c*/ 	.word	0x000002f0


	//   ....[1]....
        /*0080*/ 	.word	0x00000900


	//   ....[2]....
        /*0084*/ 	.word	0x00000be0


	//   ....[3]....
        /*0088*/ 	.word	0x00000d60


	//   ....[4]....
        /*008c*/ 	.word	0x00000e30


	//   ....[5]....
        /*0090*/ 	.word	0x00000e60


	//   ....[6]....
        /*0094*/ 	.word	0x000014e0


	//   ....[7]....
        /*0098*/ 	.word	0x00001890


	//   ....[8]....
        /*009c*/ 	.word	0x00001a90


	//   ....[9]....
        /*00a0*/ 	.word	0x00001ac0


	//   ....[10]....
        /*00a4*/ 	.word	0x00001b80


	//----- nvinfo : EIATTR_MAX_THREADS
	.align		4
.L_100:
        /*00a8*/ 	.byte	0x04, 0x05
        /*00aa*/ 	.short	(.L_102 - .L_101)
.L_101:
        /*00ac*/ 	.word	0x00000080
        /*00b0*/ 	.word	0x00000001
        /*00b4*/ 	.word	0x00000001


	//----- nvinfo : EIATTR_CRS_STACK_SIZE
	.align		4
.L_102:
        /*00b8*/ 	.byte	0x04, 0x1e
        /*00ba*/ 	.short	(.L_104 - .L_103)
.L_103:
        /*00bc*/ 	.word	0x00000000


	//----- nvinfo : EIATTR_CBANK_PARAM_SIZE
	.align		4
.L_104:
        /*00c0*/ 	.byte	0x03, 0x19
        /*00c2*/ 	.short	0x0038


	//----- nvinfo : EIATTR_PARAM_CBANK
	.align		4
        /*00c4*/ 	.byte	0x04, 0x0a
        /*00c6*/ 	.short	(.L_106 - .L_105)
	.align		4
.L_105:
        /*00c8*/ 	.word	index@(.nv.constant0._ZN3cub18CUB_300001_SM_10006detail9transform16transform_kernelINS2_10policy_hubILb1EN4cuda3std3__45tupleIJN6thrust24THRUST_300001_SM_1000_NS6detail15normal_iteratorINSA_10device_ptrIiEEEESF_EEEE10policy1000Ei5saxpySF_JPiSK_EEEvT0_iT1_T2_DpNS2_10kernel_argIT3_EE)
        /*00cc*/ 	.short	0x0380
        /*00ce*/ 	.short	0x0038


	//----- nvinfo : EIATTR_SW_WAR
	.align		4
.L_106:
        /*00d0*/ 	.byte	0x04, 0x36
        /*00d2*/ 	.short	(.L_108 - .L_107)
.L_107:
        /*00d4*/ 	.word	0x00000008
.L_108:


//--------------------- .nv.info._ZN3cub18CUB_300001_SM_10006detail11EmptyKernelIvEEvv --------------------------
	.section	.nv.info._ZN3cub18CUB_300001_SM_10006detail11EmptyKernelIvEEvv,"",@"SHT_CUDA_INFO"
	.sectionflags	@""
	.align	4


	//----- nvinfo : EIATTR_CUDA_API_VERSION
	.align		4
        /*0000*/ 	.byte	0x04, 0x37
        /*0002*/ 	.short	(.L_110 - .L_109)
.L_109:
        /*0004*/ 	.word	0x00000082


	//----- nvinfo : EIATTR_SPARSE_MMA_MASK
	.align		4
.L_110:
        /*0008*/ 	.byte	0x03, 0x50
        /*000a*/ 	.short	0x0000


	//----- nvinfo : EIATTR_MAXREG_COUNT
	.align		4
        /*000c*/ 	.byte	0x03, 0x1b
        /*000e*/ 	.short	0x00ff


	//----- nvinfo : EIATTR_MERCURY_ISA_VERSION
	.align		4
        /*0010*/ 	.byte	0x03, 0x5f
        /*0012*/ 	.short	0x0101


	//----- nvinfo : EIATTR_VRC_CTA_INIT_COUNT
	.align		4
        /*0014*/ 	.byte	0x02, 0x4a
	.zero		1
	.zero		1


	//----- nvinfo : EIATTR_EXIT_INSTR_OFFSETS
	.align		4
        /*0018*/ 	.byte	0x04, 0x1c
        /*001a*/ 	.short	(.L_112 - .L_111)


	//   ....[0]....
.L_111:
        /*001c*/ 	.word	0x00000010


	//----- nvinfo : EIATTR_SW_WAR
	.align		4
.L_112:
        /*0020*/ 	.byte	0x04, 0x36
        /*0022*/ 	.short	(.L_114 - .L_113)
.L_113:
        /*0024*/ 	.word	0x00000008
.L_114:


//--------------------- .nv.callgraph             --------------------------
	.section	.nv.callgraph,"",@"SHT_CUDA_CALLGRAPH"
	.align	4
	.sectionentsize	8
	.align		4
        /*0000*/ 	.word	0x00000000
	.align		4
        /*0004*/ 	.word	0xffffffff
	.align		4
        /*0008*/ 	.word	0x00000000
	.align		4
        /*000c*/ 	.word	0xfffffffe
	.align		4
        /*0010*/ 	.word	0x00000000
	.align		4
        /*0014*/ 	.word	0xfffffffd
	.align		4
        /*0018*/ 	.word	0x00000000
	.align		4
        /*001c*/ 	.word	0xfffffffc


//--------------------- .nv.constant4             --------------------------
	.section	.nv.constant4,"a",@progbits
	.align	8
	.align		8
.nv.constant4:
        /*0000*/ 	.dword	_ZN30_INTERNAL_6c97f9b8_4_k_cu_main4cuda3std3__45__cpo5beginE
	.align		8
        /*0008*/ 	.dword	_ZN30_INTERNAL_6c97f9b8_4_k_cu_main4cuda3std3__45__cpo3endE
	.align		8
        /*0010*/ 	.dword	_ZN30_INTERNAL_6c97f9b8_4_k_cu_main4cuda3std3__45__cpo6cbeginE
	.align		8
        /*0018*/ 	.dword	_ZN30_INTERNAL_6c97f9b8_4_k_cu_main4cuda3std3__45__cpo4cendE
	.align		8
        /*0020*/ 	.dword	_ZN30_INTERNAL_6c97f9b8_4_k_cu_main4cuda3std3__45__cpo6rbeginE
	.align		8
        /*0028*/ 	.dword	_ZN30_INTERNAL_6c97f9b8_4_k_cu_main4cuda3std3__45__cpo4rendE
	.align		8
        /*0030*/ 	.dword	_ZN30_INTERNAL_6c97f9b8_4_k_cu_main4cuda3std3__45__cpo7crbeginE
	.align		8
        /*0038*/ 	.dword	_ZN30_INTERNAL_6c97f9b8_4_k_cu_main4cuda3std3__45__cpo5crendE
	.align		8
        /*0040*/ 	.dword	_ZN30_INTERNAL_6c97f9b8_4_k_cu_main4cuda3std3__432_GLOBAL__N__6c97f9b8_4_k_cu_main6ignoreE
	.align		8
        /*0048*/ 	.dword	_ZN30_INTERNAL_6c97f9b8_4_k_cu_main4cuda3std3__419piecewise_constructE
	.align		8
        /*0050*/ 	.dword	_ZN30_INTERNAL_6c97f9b8_4_k_cu_main4cuda3std3__48in_placeE
	.align		8
        /*0058*/ 	.dword	_ZN30_INTERNAL_6c97f9b8_4_k_cu_main4cuda3std3__420unreachable_sentinelE
	.align		8
        /*0060*/ 	.dword	_ZN30_INTERNAL_6c97f9b8_4_k_cu_main4cuda3std3__47nulloptE
	.align		8
        /*0068*/ 	.dword	_ZN30_INTERNAL_6c97f9b8_4_k_cu_main4cuda3std3__48unexpectE
	.align		8
        /*0070*/ 	.dword	_ZN30_INTERNAL_6c97f9b8_4_k_cu_main4cuda3std6ranges3__45__cpo4swapE
	.align		8
        /*0078*/ 	.dword	_ZN30_INTERNAL_6c97f9b8_4_k_cu_main4cuda3std6ranges3__45__cpo9iter_moveE
	.align		8
        /*0080*/ 	.dword	_ZN30_INTERNAL_6c97f9b8_4_k_cu_main4cuda3std6ranges3__45__cpo5beginE
	.align		8
        /*0088*/ 	.dword	_ZN30_INTERNAL_6c97f9b8_4_k_cu_main4cuda3std6ranges3__45__cpo3endE
	.align		8
        /*0090*/ 	.dword	_ZN30_INTERNAL_6c97f9b8_4_k_cu_main4cuda3std6ranges3__45__cpo6cbeginE
	.align		8
        /*0098*/ 	.dword	_ZN30_INTERNAL_6c97f9b8_4_k_cu_main4cuda3std6ranges3__45__cpo4cendE
	.align		8
        /*00a0*/ 	.dword	_ZN30_INTERNAL_6c97f9b8_4_k_cu_main4cuda3std6ranges3__45__cpo7advanceE
	.align		8
        /*00a8*/ 	.dword	_ZN30_INTERNAL_6c97f9b8_4_k_cu_main4cuda3std6ranges3__45__cpo9iter_swapE
	.align		8
        /*00b0*/ 	.dword	_ZN30_INTERNAL_6c97f9b8_4_k_cu_main4cuda3std6ranges3__45__cpo4nextE
	.align		8
        /*00b8*/ 	.dword	_ZN30_INTERNAL_6c97f9b8_4_k_cu_main4cuda3std6ranges3__45__cpo4prevE
	.align		8
        /*00c0*/ 	.dword	_ZN30_INTERNAL_6c97f9b8_4_k_cu_main4cuda3std6ranges3__45__cpo4dataE
	.align		8
        /*00c8*/ 	.dword	_ZN30_INTERNAL_6c97f9b8_4_k_cu_main4cuda3std6ranges3__45__cpo5cdataE
	.align		8
        /*00d0*/ 	.dword	_ZN30_INTERNAL_6c97f9b8_4_k_cu_main4cuda3std6ranges3__45__cpo4sizeE
	.align		8
        /*00d8*/ 	.dword	_ZN30_INTERNAL_6c97f9b8_4_k_cu_main4cuda3std6ranges3__45__cpo5ssizeE
	.align		8
        /*00e0*/ 	.dword	_ZN30_INTERNAL_6c97f9b8_4_k_cu_main4cuda3std6ranges3__45__cpo8distanceE
	.align		8
        /*00e8*/ 	.dword	_ZN30_INTERNAL_6c97f9b8_4_k_cu_main6thrust24THRUST_300001_SM_1000_NS8cuda_cub3parE
	.align		8
        /*00f0*/ 	.dword	_ZN30_INTERNAL_6c97f9b8_4_k_cu_main6thrust24THRUST_300001_SM_1000_NS8cuda_cub10par_nosyncE
	.align		8
        /*00f8*/ 	.dword	_ZN30_INTERNAL_6c97f9b8_4_k_cu_main6thrust24THRUST_300001_SM_1000_NS6system6detail10sequential3seqE
	.align		8
        /*0100*/ 	.dword	_ZN30_INTERNAL_6c97f9b8_4_k_cu_main6thrust24THRUST_300001_SM_1000_NS12placeholders2_1E
	.align		8
        /*0108*/ 	.dword	_ZN30_INTERNAL_6c97f9b8_4_k_cu_main6thrust24THRUST_300001_SM_1000_NS12placeholders2_2E
	.align		8
        /*0110*/ 	.dword	_ZN30_INTERNAL_6c97f9b8_4_k_cu_main6thrust24THRUST_300001_SM_1000_NS12placeholders2_3E
	.align		8
        /*0118*/ 	.dword	_ZN30_INTERNAL_6c97f9b8_4_k_cu_main6thrust24THRUST_300001_SM_1000_NS12placeholders2_4E
	.align		8
        /*0120*/ 	.dword	_ZN30_INTERNAL_6c97f9b8_4_k_cu_main6thrust24THRUST_300001_SM_1000_NS12placeholders2_5E
	.align		8
        /*0128*/ 	.dword	_ZN30_INTERNAL_6c97f9b8_4_k_cu_main6thrust24THRUST_300001_SM_1000_NS12placeholders2_6E
	.align		8
        /*0130*/ 	.dword	_ZN30_INTERNAL_6c97f9b8_4_k_cu_main6thrust24THRUST_300001_SM_1000_NS12placeholders2_7E
	.align		8
        /*0138*/ 	.dword	_ZN30_INTERNAL_6c97f9b8_4_k_cu_main6thrust24THRUST_300001_SM_1000_NS12placeholders2_8E
	.align		8
        /*0140*/ 	.dword	_ZN30_INTERNAL_6c97f9b8_4_k_cu_main6thrust24THRUST_300001_SM_1000_NS12placeholders2_9E
	.align		8
        /*0148*/ 	.dword	_ZN30_INTERNAL_6c97f9b8_4_k_cu_main6thrust24THRUST_300001_SM_1000_NS12placeholders3_10E
	.align		8
        /*0150*/ 	.dword	_ZN30_INTERNAL_6c97f9b8_4_k_cu_main6thrust24THRUST_300001_SM_1000_NS3seqE


//--------------------- .text._ZN3cub18CUB_300001_SM_10006detail9transform16transform_kernelINS2_10policy_hubILb1EN4cuda3std3__45tupleIJN6thrust24THRUST_300001_SM_1000_NS6detail15normal_iteratorINSA_10device_ptrIiEEEESF_EEEE10policy1000El5saxpySF_JPiSK_EEEvT0_iT1_T2_DpNS2_10kernel_argIT3_EE --------------------------
	.section	.text._ZN3cub18CUB_300001_SM_10006detail9transform16transform_kernelINS2_10policy_hubILb1EN4cuda3std3__45tupleIJN6thrust24THRUST_300001_SM_1000_NS6detail15normal_iteratorINSA_10device_ptrIiEEEESF_EEEE10policy1000El5saxpySF_JPiSK_EEEvT0_iT1_T2_DpNS2_10kernel_argIT3_EE,"ax",@progbits
	.align	128
        .global         _ZN3cub18CUB_300001_SM_10006detail9transform16transform_kernelINS2_10policy_hubILb1EN4cuda3std3__45tupleIJN6thrust24THRUST_300001_SM_1000_NS6detail15normal_iteratorINSA_10device_ptrIiEEEESF_EEEE10policy1000El5saxpySF_JPiSK_EEEvT0_iT1_T2_DpNS2_10kernel_argIT3_EE
        .type           _ZN3cub18CUB_300001_SM_10006detail9transform16transform_kernelINS2_10policy_hubILb1EN4cuda3std3__45tupleIJN6thrust24THRUST_300001_SM_1000_NS6detail15normal_iteratorINSA_10device_ptrIiEEEESF_EEEE10policy1000El5saxpySF_JPiSK_EEEvT0_iT1_T2_DpNS2_10kernel_argIT3_EE,@function
        .size           _ZN3cub18CUB_300001_SM_10006detail9transform16transform_kernelINS2_10policy_hubILb1EN4cuda3std3__45tupleIJN6thrust24THRUST_300001_SM_1000_NS6detail15normal_iteratorINSA_10device_ptrIiEEEESF_EEEE10policy1000El5saxpySF_JPiSK_EEEvT0_iT1_T2_DpNS2_10kernel_argIT3_EE,(.L_x_35 - _ZN3cub18CUB_300001_SM_10006detail9transform16transform_kernelINS2_10policy_hubILb1EN4cuda3std3__45tupleIJN6thrust24THRUST_300001_SM_1000_NS6detail15normal_iteratorINSA_10device_ptrIiEEEESF_EEEE10policy1000El5saxpySF_JPiSK_EEEvT0_iT1_T2_DpNS2_10kernel_argIT3_EE)
        .other          _ZN3cub18CUB_300001_SM_10006detail9transform16transform_kernelINS2_10policy_hubILb1EN4cuda3std3__45tupleIJN6thrust24THRUST_300001_SM_1000_NS6detail15normal_iteratorINSA_10device_ptrIiEEEESF_EEEE10policy1000El5saxpySF_JPiSK_EEEvT0_iT1_T2_DpNS2_10kernel_argIT3_EE,@"STO_CUDA_ENTRY STV_DEFAULT"
_ZN3cub18CUB_300001_SM_10006detail9transform16transform_kernelINS2_10policy_hubILb1EN4cuda3std3__45tupleIJN6thrust24THRUST_300001_SM_1000_NS6detail15normal_iteratorINSA_10device_ptrIiEEEESF_EEEE10policy1000El5saxpySF_JPiSK_EEEvT0_iT1_T2_DpNS2_10kernel_argIT3_EE:
.text._ZN3cub18CUB_300001_SM_10006detail9transform16transform_kernelINS2_10policy_hubILb1EN4cuda3std3__45tupleIJN6thrust24THRUST_300001_SM_1000_NS6detail15normal_iteratorINSA_10device_ptrIiEEEESF_EEEE10policy1000El5saxpySF_JPiSK_EEEvT0_iT1_T2_DpNS2_10kernel_argIT3_EE:
[----:B------:R-:W-:Y:S08]  /*0000*/  LDC R1, c[0x0][0x37c] ;  /* 0x0000df00ff017b82 */ /* 0x000ff00000000800 */
[----:B------:R-:W0:Y:S01]  /*0010*/  LDC R8, c[0x0][0x388] ;  /* 0x0000e200ff087b82 */ /* 0x000e220000000800 */
[----:B------:R-:W1:Y:S01]  /*0020*/  LDCU.64 UR6, c[0x0][0x380] ;  /* 0x00007000ff0677ac */ /* 0x000e620008000a00 */
[----:B------:R-:W2:Y:S01]  /*0030*/  S2R R9, SR_TID.X ;  /* 0x0000000000097919 */ /* 0x000ea20000002100 */
[----:B------:R-:W-:Y:S05]  /*0040*/  BSSY.RECONVERGENT B0, `(.L_x_0) ;  /* 0x0000029000007945 */ /* 0x000fea0003800200 */
[----:B------:R-:W3:Y:S01]  /*0050*/  S2UR UR4, SR_CTAID.X ;  /* 0x00000000000479c3 */ /* 0x000ee20000002500 */
[----:B0-----:R-:W-:-:S04]  /*0060*/  SHF.L.U32 R5, R8, 0x7, RZ ;  /* 0x0000000708057819 */ /* 0x001fc800000006ff */
[----:B------:R-:W-:Y:S01]  /*0070*/  SHF.R.S32.HI R0, RZ, 0x1f, R5 ;  /* 0x0000001fff007819 */ /* 0x000fe20000011405 */
[----:B---3--:R-:W-:Y:S01]  /*0080*/  IMAD.WIDE.U32 R2, R5, UR4, RZ ;  /* 0x0000000405027c25 */ /* 0x008fe2000f8e00ff */
[----:B--2---:R-:W-:-:S03]  /*0090*/  SHF.L.U32 R13, R9, 0x7, RZ ;  /* 0x00000007090d7819 */ /* 0x004fc600000006ff */
[----:B------:R-:W-:Y:S01]  /*00a0*/  IMAD R7, R0, UR4, RZ ;  /* 0x0000000400077c24 */ /* 0x000fe2000f8e02ff */
[----:B-1----:R-:W-:-:S03]  /*00b0*/  IADD3 R4, P1, PT, -R2, UR6, RZ ;  /* 0x0000000602047c10 */ /* 0x002fc6000ff3e1ff */
[----:B------:R-:W-:Y:S01]  /*00c0*/  IMAD.IADD R7, R3, 0x1, R7 ;  /* 0x0000000103077824 */ /* 0x000fe200078e0207 */
[----:B------:R-:W-:-:S04]  /*00d0*/  ISETP.LT.U32.AND P0, PT, R4, R5, PT ;  /* 0x000000050400720c */ /* 0x000fc80003f01070 */
[----:B------:R-:W-:-:S04]  /*00e0*/  IADD3.X R11, PT, PT, ~R7, UR7, RZ, P1, !PT ;  /* 0x00000007070b7c10 */ /* 0x000fc80008ffe5ff */
[----:B------:R-:W-:-:S04]  /*00f0*/  ISETP.LT.AND.EX P0, PT, R11, R0, PT, P0 ;  /* 0x000000000b00720c */ /* 0x000fc80003f01300 */
[----:B------:R-:W-:-:S05]  /*0100*/  SEL R0, R4, R5, P0 ;  /* 0x0000000504007207 */ /* 0x000fca0000000000 */
[----:B------:R-:W-:-:S05]  /*0110*/  IMAD.SHL.U32 R4, R0, 0x4, RZ ;  /* 0x0000000400047824 */ /* 0x000fca00078e00ff */
[----:B------:R-:W-:-:S13]  /*0120*/  ISETP.GE.AND P0, PT, R13, R4, PT ;  /* 0x000000040d00720c */ /* 0x000fda0003f06270 */
[----:B------:R-:W-:Y:S05]  /*0130*/  @P0 BRA `(.L_x_1) ;  /* 0x0000000000640947 */ /* 0x000fea0003800000 */
[----:B------:R-:W0:Y:S01]  /*0140*/  LDCU.64 UR4, c[0x0][0x398] ;  /* 0x00007300ff0477ac */ /* 0x000e220008000a00 */
[C---:B------:R-:W-:Y:S01]  /*0150*/  SHF.L.U32 R6, R2.reuse, 0x2, RZ ;  /* 0x0000000202067819 */ /* 0x040fe200000006ff */
[----:B------:R-:W-:Y:S01]  /*0160*/  BSSY.RECONVERGENT B1, `(.L_x_2) ;  /* 0x000000c000017945 */ /* 0x000fe20003800200 */
[----:B------:R-:W-:Y:S01]  /*0170*/  SHF.L.U64.HI R12, R2, 0x2, R7 ;  /* 0x00000002020c7819 */ /* 0x000fe20000010207 */
[----:B------:R-:W-:Y:S01]  /*0180*/  IMAD.MOV.U32 R15, RZ, RZ, R13 ;  /* 0x000000ffff0f7224 */ /* 0x000fe200078e000d */
[----:B0-----:R-:W-:-:S04]  /*0190*/  IADD3 R10, P0, PT, R6, UR4, RZ ;  /* 0x00000004060a7c10 */ /* 0x001fc8000ff1e0ff */
[----:B------:R-:W-:-:S03]  /*01a0*/  IADD3.X R11, PT, PT, R12, UR5, RZ, P0, !PT ;  /* 0x000000050c0b7c10 */ /* 0x000fc600087fe4ff */
[----:B------:R-:W-:-:S07]  /*01b0*/  IMAD.WIDE.U32 R10, R9, 0x80, R10 ;  /* 0x00000080090a7825 */ /* 0x000fce00078e000a */
.L_x_3:
[----:B------:R-:W-:Y:S01]  /*01c0*/  IADD3 R15, PT, PT, R15, 0x4000, RZ ;  /* 0x000040000f0f7810 */ /* 0x000fe20007ffe0ff */
[----:B------:R0:W-:Y:S03]  /*01d0*/  CCTL.E.PF2 [R10] ;  /* 0x000000000a00798f */ /* 0x0001e60000800100 */
[----:B------:R-:W-:Y:S02]  /*01e0*/  ISETP.GE.AND P0, PT, R15, R4, PT ;  /* 0x000000040f00720c */ /* 0x000fe40003f06270 */
[----:B0-----:R-:W-:-:S05]  /*01f0*/  IADD3 R10, P1, PT, R10, 0x4000, RZ ;  /* 0x000040000a0a7810 */ /* 0x001fca0007f3e0ff */
[----:B------:R-:W-:-:S06]  /*0200*/  IMAD.X R11, RZ, RZ, R11, P1 ;  /* 0x000000ffff0b7224 */ /* 0x000fcc00008e060b */
[----:B------:R-:W-:Y:S05]  /*0210*/  @!P0 BRA `(.L_x_3) ;  /* 0xfffffffc00e88947 */ /* 0x000fea000383ffff */
[----:B------:R-:W-:Y:S05]  /*0220*/  BSYNC.RECONVERGENT B1 ;  /* 0x0000000000017941 */ /* 0x000fea0003800200 */
.L_x_2:
[----:B------:R-:W0:Y:S02]  /*0230*/  LDCU.64 UR4, c[0x0][0x3a8] ;  /* 0x00007500ff0477ac */ /* 0x000e240008000a00 */
[----:B0-----:R-:W-:-:S04]  /*0240*/  IADD3 R10, P0, PT, R6, UR4, RZ ;  /* 0x00000004060a7c10 */ /* 0x001fc8000ff1e0ff */
[----:B------:R-:W-:-:S03]  /*0250*/  IADD3.X R11, PT, PT, R12, UR5, RZ, P0, !PT ;  /* 0x000000050c0b7c10 */ /* 0x000fc600087fe4ff */
[----:B------:R-:W-:-:S07]  /*0260*/  IMAD.WIDE.U32 R10, R9, 0x80, R10 ;  /* 0x00000080090a7825 */ /* 0x000fce00078e000a */
.L_x_4:
[----:B------:R-:W-:Y:S01]  /*0270*/  IADD3 R13, PT, PT, R13, 0x4000, RZ ;  /* 0x000040000d0d7810 */ /* 0x000fe20007ffe0ff */
[----:B------:R0:W-:Y:S03]  /*0280*/  CCTL.E.PF2 [R10] ;  /* 0x000000000a00798f */ /* 0x0001e60000800100 */
[----:B------:R-:W-:Y:S02]  /*0290*/  ISETP.GE.AND P0, PT, R13, R4, PT ;  /* 0x000000040d00720c */ /* 0x000fe40003f06270 */
[----:B0-----:R-:W-:-:S05]  /*02a0*/  IADD3 R10, P1, PT, R10, 0x4000, RZ ;  /* 0x000040000a0a7810 */ /* 0x001fca0007f3e0ff */
[----:B------:R-:W-:-:S06]  /*02b0*/  IMAD.X R11, RZ, RZ, R11, P1 ;  /* 0x000000ffff0b7224 */ /* 0x000fcc00008e060b */
[----:B------:R-:W-:Y:S05]  /*02c0*/  @!P0 BRA `(.L_x_4) ;  /* 0xfffffffc00e88947 */ /* 0x000fea000383ffff */
.L_x_1:
[----:B------:R-:W-:Y:S05]  /*02d0*/  BSYNC.RECONVERGENT B0 ;  /* 0x0000000000007941 */ /* 0x000fea0003800200 */
.L_x_0:
[----:B------:R-:W0:Y:S01]  /*02e0*/  LDCU.128 UR8, c[0x0][0x390] ;  /* 0x00007200ff0877ac */ /* 0x000e220008000c00 */
[----:B------:R-:W-:Y:S02]  /*02f0*/  ISETP.NE.AND P0, PT, R5, R0, PT ;  /* 0x000000000500720c */ /* 0x000fe40003f05270 */
[C---:B------:R-:W-:Y:S01]  /*0300*/  SHF.L.U32 R10, R2.reuse, 0x2, RZ ;  /* 0x00000002020a7819 */ /* 0x040fe200000006ff */
[----:B------:R-:W1:Y:S01]  /*0310*/  LDCU.64 UR6, c[0x0][0x3a8] ;  /* 0x00007500ff0677ac */ /* 0x000e620008000a00 */
[----:B------:R-:W-:Y:S02]  /*0320*/  SHF.L.U64.HI R3, R2, 0x2, R7 ;  /* 0x0000000202037819 */ /* 0x000fe40000010207 */
[C---:B------:R-:W-:Y:S01]  /*0330*/  R2UR UR14, R10.reuse ;  /* 0x000000000a0e72ca */ /* 0x040fe200000e0000 */
[----:B------:R-:W2:Y:S01]  /*0340*/  LDCU.64 UR12, c[0x0][0x358] ;  /* 0x00006b00ff0c77ac */ /* 0x000ea20008000a00 */
[----:B------:R-:W-:Y:S02]  /*0350*/  R2UR UR15, R3 ;  /* 0x00000000030f72ca */ /* 0x000fe400000e0000 */
[----:B0-----:R-:W-:-:S02]  /*0360*/  IADD3 R6, P2, PT, R10, UR10, RZ ;  /* 0x0000000a0a067c10 */ /* 0x001fc4000ff5e0ff */
[C---:B------:R-:W-:Y:S02]  /*0370*/  IADD3 R2, P1, PT, R10.reuse, UR8, RZ ;  /* 0x000000080a027c10 */ /* 0x040fe4000ff3e0ff */
[----:B-1----:R-:W-:Y:S02]  /*0380*/  IADD3 R4, P3, PT, R10, UR6, RZ ;  /* 0x000000060a047c10 */ /* 0x002fe4000ff7e0ff */
[C---:B------:R-:W-:Y:S02]  /*0390*/  IADD3.X R7, PT, PT, R3.reuse, UR11, RZ, P2, !PT ;  /* 0x0000000b03077c10 */ /* 0x040fe400097fe4ff */
[C---:B------:R-:W-:Y:S02]  /*03a0*/  IADD3.X R5, PT, PT, R3.reuse, UR7, RZ, P3, !PT ;  /* 0x0000000703057c10 */ /* 0x040fe40009ffe4ff */
[----:B------:R-:W-:Y:S01]  /*03b0*/  IADD3.X R3, PT, PT, R3, UR9, RZ, P1, !PT ;  /* 0x0000000903037c10 */ /* 0x000fe20008ffe4ff */
[----:B--2---:R-:W-:Y:S06]  /*03c0*/  @!P0 BRA `(.L_x_5) ;  /* 0x0000001000408947 */ /* 0x004fec0003800000 */
[----:B------:R-:W-:-:S13]  /*03d0*/  ISETP.GE.AND P0, PT, R8, 0x1, PT ;  /* 0x000000010800780c */ /* 0x000fda0003f06270 */
[----:B------:R-:W-:Y:S05]  /*03e0*/  @!P0 EXIT ;  /* 0x000000000000894d */ /* 0x000fea0003800000 */
[C---:B------:R-:W-:Y:S01]  /*03f0*/  ISETP.GE.U32.AND P0, PT, R8.reuse, 0x8, PT ;  /* 0x000000080800780c */ /* 0x040fe20003f06070 */
[----:B------:R-:W-:Y:S01]  /*0400*/  IMAD.MOV.U32 R16, RZ, RZ, RZ ;  /* 0x000000ffff107224 */ /* 0x000fe200078e00ff */
[----:B------:R-:W-:-:S11]  /*0410*/  LOP3.LUT R18, R8, 0x7, RZ, 0xc0, !PT ;  /* 0x0000000708127812 */ /* 0x000fd600078ec0ff */
[----:B------:R-:W-:Y:S05]  /*0420*/  @!P0 BRA `(.L_x_6) ;  /* 0x0000000800948947 */ /* 0x000fea0003800000 */
[----:B------:R-:W-:-:S13]  /*0430*/  ISETP.GE.AND P0, PT, R9, R0, PT ;  /* 0x000000000900720c */ /* 0x000fda0003f06270 */
[C---:B------:R-:W-:Y:S01]  /*0440*/  @!P0 IMAD.WIDE.U32 R14, R9.reuse, 0x4, R6 ;  /* 0x00000004090e8825 */ /* 0x040fe200078e0006 */
[----:B------:R-:W0:Y:S03]  /*0450*/  @!P0 LDC R20, c[0x0][0x38c] ;  /* 0x0000e300ff148b82 */ /* 0x000e260000000800 */
[C---:B------:R-:W-:Y:S02]  /*0460*/  @!P0 IMAD.WIDE.U32 R16, R9.reuse, 0x4, R4 ;  /* 0x0000000409108825 */ /* 0x040fe400078e0004 */
[----:B------:R-:W0:Y:S04]  /*0470*/  @!P0 LDG.E R14, desc[UR12][R14.64] ;  /* 0x0000000c0e0e8981 */ /* 0x000e28000c1e1900 */
[----:B------:R1:W0:Y:S01]  /*0480*/  @!P0 LDG.E R17, desc[UR12][R16.64] ;  /* 0x0000000c10118981 */ /* 0x000222000c1e1900 */
[C---:B------:R-:W-:Y:S01]  /*0490*/  IADD3 R19, PT, PT, R9.reuse, 0x80, RZ ;  /* 0x0000008009137810 */ /* 0x040fe20007ffe0ff */
[----:B------:R-:W-:-:S03]  /*04a0*/  @!P0 IMAD.WIDE.U32 R22, R9, 0x4, R2 ;  /* 0x0000000409168825 */ /* 0x000fc600078e0002 */
[C---:B------:R-:W-:Y:S01]  /*04b0*/  ISETP.GE.AND P1, PT, R19.reuse, R0, PT ;  /* 0x000000001300720c */ /* 0x040fe20003f26270 */
[----:B------:R-:W-:-:S04]  /*04c0*/  IMAD.WIDE R12, R19, 0x4, R6 ;  /* 0x00000004130c7825 */ /* 0x000fc800078e0206 */
[----:B------:R-:W-:-:S08]  /*04d0*/  IMAD.WIDE R10, R19, 0x4, R4 ;  /* 0x00000004130a7825 */ /* 0x000fd000078e0204 */
[----:B-1----:R-:W1:Y:S01]  /*04e0*/  @!P1 LDC R16, c[0x0][0x38c] ;  /* 0x0000e300ff109b82 */ /* 0x002e620000000800 */
[----:B0-----:R-:W-:-:S06]  /*04f0*/  @!P0 IMAD R20, R14, R20, R17 ;  /* 0x000000140e148224 */ /* 0x001fcc00078e0211 */
[----:B------:R-:W0:Y:S08]  /*0500*/  @!P0 I2F.F64 R20, R20 ;  /* 0x0000001400148312 */ /* 0x000e300000201c00 */
[----:B0-----:R-:W0:Y:S02]  /*0510*/  @!P0 F2I.F64.TRUNC R21, R20 ;  /* 0x0000001400158311 */ /* 0x001e24000030d100 */
[----:B0-----:R0:W-:Y:S04]  /*0520*/  @!P0 STG.E desc[UR12][R22.64], R21 ;  /* 0x0000001516008986 */ /* 0x0011e8000c10190c */
[----:B------:R-:W1:Y:S04]  /*0530*/  @!P1 LDG.E R14, desc[UR12][R12.64] ;  /* 0x0000000c0c0e9981 */ /* 0x000e68000c1e1900 */
[----:B------:R-:W1:Y:S02]  /*0540*/  @!P1 LDG.E R15, desc[UR12][R10.64] ;  /* 0x0000000c0a0f9981 */ /* 0x000e64000c1e1900 */
[----:B-1----:R-:W-:-:S02]  /*0550*/  @!P1 IMAD R16, R14, R16, R15 ;  /* 0x000000100e109224 */ /* 0x002fc400078e020f */
[----:B------:R-:W-:-:S04]  /*0560*/  VIADD R15, R9, 0x100 ;  /* 0x00000100090f7836 */ /* 0x000fc80000000000 */
[----:B------:R-:W1:Y:S01]  /*0570*/  @!P1 I2F.F64 R16, R16 ;  /* 0x0000001000109312 */ /* 0x000e620000201c00 */
[----:B------:R-:W-:Y:S01]  /*0580*/  ISETP.GE.AND P0, PT, R15, R0, PT ;  /* 0x000000000f00720c */ /* 0x000fe20003f06270 */
[----:B------:R-:W-:-:S12]  /*0590*/  IMAD.WIDE R14, R19, 0x4, R2 ;  /* 0x00000004130e7825 */ /* 0x000fd800078e0202 */
[----:B0-----:R-:W0:Y:S01]  /*05a0*/  @!P0 LDC R21, c[0x0][0x38c] ;  /* 0x0000e300ff158b82 */ /* 0x001e220000000800 */
[----:B-1----:R-:W1:Y:S02]  /*05b0*/  @!P1 F2I.F64.TRUNC R17, R16 ;  /* 0x0000001000119311 */ /* 0x002e64000030d100 */
[----:B-1----:R1:W-:Y:S04]  /*05c0*/  @!P1 STG.E desc[UR12][R14.64], R17 ;  /* 0x000000110e009986 */ /* 0x0023e8000c10190c */
[----:B------:R-:W0:Y:S04]  /*05d0*/  @!P0 LDG.E R19, desc[UR12][R12.64+0x200] ;  /* 0x0002000c0c138981 */ /* 0x000e28000c1e1900 */
[----:B------:R-:W0:Y:S02]  /*05e0*/  @!P0 LDG.E R20, desc[UR12][R10.64+0x200] ;  /* 0x0002000c0a148981 */ /* 0x000e24000c1e1900 */
[----:B0-----:R-:W-:Y:S01]  /*05f0*/  @!P0 IMAD R20, R19, R21, R20 ;  /* 0x0000001513148224 */ /* 0x001fe200078e0214 */
[----:B------:R-:W-:-:S04]  /*0600*/  IADD3 R19, PT, PT, R9, 0x180, RZ ;  /* 0x0000018009137810 */ /* 0x000fc80007ffe0ff */
[----:B------:R-:W-:Y:S01]  /*0610*/  ISETP.GE.AND P1, PT, R19, R0, PT ;  /* 0x000000001300720c */ /* 0x000fe20003f26270 */
[----:B------:R-:W0:-:S12]  /*0620*/  @!P0 I2F.F64 R20, R20 ;  /* 0x0000001400148312 */ /* 0x000e180000201c00 */
[----:B------:R-:W2:Y:S01]  /*0630*/  @!P1 LDC R19, c[0x0][0x38c] ;  /* 0x0000e300ff139b82 */ /* 0x000ea20000000800 */
[----:B0-----:R-:W0:Y:S02]  /*0640*/  @!P0 F2I.F64.TRUNC R21, R20 ;  /* 0x0000001400158311 */ /* 0x001e24000030d100 */
[----:B0-----:R0:W-:Y:S04]  /*0650*/  @!P0 STG.E desc[UR12][R14.64+0x200], R21 ;  /* 0x000200150e008986 */ /* 0x0011e8000c10190c */
[----:B------:R-:W2:Y:S04]  /*0660*/  @!P1 LDG.E R16, desc[UR12][R12.64+0x400] ;  /* 0x0004000c0c109981 */ /* 0x000ea8000c1e1900 */
[----:B-1----:R-:W2:Y:S02]  /*0670*/  @!P1 LDG.E R17, desc[UR12][R10.64+0x400] ;  /* 0x0004000c0a119981 */ /* 0x002ea4000c1e1900 */
[----:B--2---:R-:W-:-:S02]  /*0680*/  @!P1 IMAD R16, R16, R19, R17 ;  /* 0x0000001310109224 */ /* 0x004fc400078e0211 */
[----:B------:R-:W-:-:S04]  /*0690*/  VIADD R19, R9, 0x200 ;  /* 0x0000020009137836 */ /* 0x000fc80000000000 */
[----:B------:R-:W1:Y:S01]  /*06a0*/  @!P1 I2F.F64 R16, R16 ;  /* 0x0000001000109312 */ /* 0x000e620000201c00 */
[----:B------:R-:W-:-:S13]  /*06b0*/  ISETP.GE.AND P0, PT, R19, R0, PT ;  /* 0x000000001300720c */ /* 0x000fda0003f06270 */
        /* <DEDUP_REMOVED lines=32> */
[----:B--2---:R-:W-:Y:S01]  /*08c0*/  @!P1 IMAD R17, R16, R19, R17 ;  /* 0x0000001310119224 */ /* 0x004fe200078e0211 */
[----:B------:R-:W-:-:S03]  /*08d0*/  LOP3.LUT R16, R8, 0x7ffffff8, RZ, 0xc0, !PT ;  /* 0x7ffffff808107812 */ /* 0x000fc600078ec0ff */
[----:B------:R-:W1:Y:S01]  /*08e0*/  @!P1 I2F.F64 R22, R17 ;  /* 0x0000001100169312 */ /* 0x000e620000201c00 */
[----:B------:R-:W-:-:S07]  /*08f0*/  ISETP.NE.AND P0, PT, R16, 0x8, PT ;  /* 0x000000081000780c */ /* 0x000fce0003f05270 */
[----:B-1----:R-:W1:Y:S02]  /*0900*/  @!P1 F2I.F64.TRUNC R23, R22 ;  /* 0x0000001600179311 */ /* 0x002e64000030d100 */
[----:B-1----:R0:W-:Y:S04]  /*0910*/  @!P1 STG.E desc[UR12][R14.64+0xc00], R23 ;  /* 0x000c00170e009986 */ /* 0x0021e8000c10190c */
[----:B------:R-:W-:Y:S05]  /*0920*/  @!P0 BRA `(.L_x_6) ;  /* 0x0000000400548947 */ /* 0x000fea0003800000 */
[----:B------:R-:W-:Y:S01]  /*0930*/  IMAD.MOV.U32 R8, RZ, RZ, 0x8 ;  /* 0x00000008ff087424 */ /* 0x000fe200078e00ff */
[----:B------:R-:W1:Y:S06]  /*0940*/  LDCU UR4, c[0x0][0x38c] ;  /* 0x00007180ff0477ac */ /* 0x000e6c0008000800 */
.L_x_9:
[----:B------:R-:W-:-:S04]  /*0950*/  LEA R17, R8, R9, 0x7 ;  /* 0x0000000908117211 */ /* 0x000fc800078e38ff */
[----:B------:R-:W-:-:S13]  /*0960*/  ISETP.GE.AND P0, PT, R17, R0, PT ;  /* 0x000000001100720c */ /* 0x000fda0003f06270 */
[C---:B0-----:R-:W-:Y:S01]  /*0970*/  @!P0 IMAD.WIDE.U32 R20, R17.reuse, 0x4, R6 ;  /* 0x0000000411148825 */ /* 0x041fe200078e0006 */
[----:B------:R-:W0:Y:S03]  /*0980*/  @!P0 LDC R24, c[0x0][0x38c] ;  /* 0x0000e300ff188b82 */ /* 0x000e260000000800 */
[C---:B------:R-:W-:Y:S02]  /*0990*/  @!P0 IMAD.WIDE.U32 R22, R17.reuse, 0x4, R4 ;  /* 0x0000000411168825 */ /* 0x040fe400078e0004 */
[----:B------:R-:W0:Y:S04]  /*09a0*/  @!P0 LDG.E R20, desc[UR12][R20.64] ;  /* 0x0000000c14148981 */ /* 0x000e28000c1e1900 */
[----:B------:R2:W0:Y:S01]  /*09b0*/  @!P0 LDG.E R23, desc[UR12][R22.64] ;  /* 0x0000000c16178981 */ /* 0x000422000c1e1900 */
[----:B------:R-:W-:-:S02]  /*09c0*/  VIADD R15, R17, 0x80 ;  /* 0x00000080110f7836 */ /* 0x000fc40000000000 */
[----:B------:R-:W-:-:S03]  /*09d0*/  @!P0 IMAD.WIDE.U32 R26, R17, 0x4, R2 ;  /* 0x00000004111a8825 */ /* 0x000fc600078e0002 */
[C---:B------:R-:W-:Y:S01]  /*09e0*/  ISETP.GE.AND P1, PT, R15.reuse, R0, PT ;  /* 0x000000000f00720c */ /* 0x040fe20003f26270 */
[----:B------:R-:W-:-:S04]  /*09f0*/  IMAD.WIDE R10, R15, 0x4, R6 ;  /* 0x000000040f0a7825 */ /* 0x000fc800078e0206 */
[----:B------:R-:W-:-:S08]  /*0a00*/  IMAD.WIDE R12, R15, 0x4, R4 ;  /* 0x000000040f0c7825 */ /* 0x000fd000078e0204 */
[----:B--2---:R-:W2:Y:S01]  /*0a10*/  @!P1 LDC R22, c[0x0][0x38c] ;  /* 0x0000e300ff169b82 */ /* 0x004ea20000000800 */
[----:B0-----:R-:W-:-:S06]  /*0a20*/  @!P0 IMAD R24, R20, R24, R23 ;  /* 0x0000001814188224 */ /* 0x001fcc00078e0217 */
[----:B------:R-:W0:Y:S08]  /*0a30*/  @!P0 I2F.F64 R24, R24 ;  /* 0x0000001800188312 */ /* 0x000e300000201c00 */
[----:B0-----:R-:W0:Y:S02]  /*0a40*/  @!P0 F2I.F64.TRUNC R25, R24 ;  /* 0x0000001800198311 */ /* 0x001e24000030d100 */
[----:B0-----:R-:W-:Y:S04]  /*0a50*/  @!P0 STG.E desc[UR12][R26.64], R25 ;  /* 0x000000191a008986 */ /* 0x001fe8000c10190c */
[----:B------:R-:W2:Y:S04]  /*0a60*/  @!P1 LDG.E R14, desc[UR12][R10.64] ;  /* 0x0000000c0a0e9981 */ /* 0x000ea8000c1e1900 */
[----:B------:R-:W2:Y:S02]  /*0a70*/  @!P1 LDG.E R19, desc[UR12][R12.64] ;  /* 0x0000000c0c139981 */ /* 0x000ea4000c1e1900 */
[----:B--2---:R-:W-:Y:S01]  /*0a80*/  @!P1 IMAD R22, R14, R22, R19 ;  /* 0x000000160e169224 */ /* 0x004fe200078e0213 */
[----:B------:R-:W-:Y:S01]  /*0a90*/  IADD3 R19, PT, PT, R17, 0x100, RZ ;  /* 0x0000010011137810 */ /* 0x000fe20007ffe0ff */
[----:B------:R-:W-:-:S03]  /*0aa0*/  IMAD.WIDE R14, R15, 0x4, R2 ;  /* 0x000000040f0e7825 */ /* 0x000fc600078e0202 */
[----:B------:R-:W-:Y:S01]  /*0ab0*/  ISETP.GE.AND P0, PT, R19, R0, PT ;  /* 0x000000001300720c */ /* 0x000fe20003f06270 */
[----:B------:R-:W0:-:S12]  /*0ac0*/  @!P1 I2F.F64 R22, R22 ;  /* 0x0000001600169312 */ /* 0x000e180000201c00 */
[----:B------:R-:W2:Y:S01]  /*0ad0*/  @!P0 LDC R21, c[0x0][0x38c] ;  /* 0x0000e300ff158b82 */ /* 0x000ea20000000800 */
[----:B0-----:R-:W0:Y:S02]  /*0ae0*/  @!P1 F2I.F64.TRUNC R23, R22 ;  /* 0x0000001600179311 */ /* 0x001e24000030d100 */
[----:B0-----:R0:W-:Y:S04]  /*0af0*/  @!P1 STG.E desc[UR12][R14.64], R23 ;  /* 0x000000170e009986 */ /* 0x0011e8000c10190c */
[----:B------:R-:W2:Y:S04]  /*0b00*/  @!P0 LDG.E R19, desc[UR12][R10.64+0x200] ;  /* 0x0002000c0a138981 */ /* 0x000ea8000c1e1900 */
[----:B------:R-:W2:Y:S02]  /*0b10*/  @!P0 LDG.E R20, desc[UR12][R12.64+0x200] ;  /* 0x0002000c0c148981 */ /* 0x000ea4000c1e1900 */
[----:B--2---:R-:W-:Y:S01]  /*0b20*/  @!P0 IMAD R20, R19, R21, R20 ;  /* 0x0000001513148224 */ /* 0x004fe200078e0214 */
[----:B------:R-:W-:-:S04]  /*0b30*/  IADD3 R19, PT, PT, R17, 0x180, RZ ;  /* 0x0000018011137810 */ /* 0x000fc80007ffe0ff */
[----:B------:R-:W-:Y:S01]  /*0b40*/  ISETP.GE.AND P1, PT, R19, R0, PT ;  /* 0x000000001300720c */ /* 0x000fe20003f26270 */
[----:B------:R-:W2:-:S12]  /*0b50*/  @!P0 I2F.F64 R20, R20 ;  /* 0x0000001400148312 */ /* 0x000e980000201c00 */
[----:B0-----:R-:W0:Y:S01]  /*0b60*/  @!P1 LDC R23, c[0x0][0x38c] ;  /* 0x0000e300ff179b82 */ /* 0x001e220000000800 */
[----:B--2---:R-:W2:Y:S02]  /*0b70*/  @!P0 F2I.F64.TRUNC R21, R20 ;  /* 0x0000001400158311 */ /* 0x004ea4000030d100 */
[----:B--2---:R2:W-:Y:S04]  /*0b80*/  @!P0 STG.E desc[UR12][R14.64+0x200], R21 ;  /* 0x000200150e008986 */ /* 0x0045e8000c10190c */
[----:B------:R-:W0:Y:S04]  /*0b90*/  @!P1 LDG.E R19, desc[UR12][R10.64+0x400] ;  /* 0x0004000c0a139981 */ /* 0x000e28000c1e1900 */
[----:B------:R-:W0:Y:S02]  /*0ba0*/  @!P1 LDG.E R22, desc[UR12][R12.64+0x400] ;  /* 0x0004000c0c169981 */ /* 0x000e24000c1e1900 */
[----:B0-----:R-:W-:-:S02]  /*0bb0*/  @!P1 IMAD R22, R19, R23, R22 ;  /* 0x0000001713169224 */ /* 0x001fc400078e0216 */
[----:B------:R-:W-:-:S04]  /*0bc0*/  VIADD R19, R17, 0x200 ;  /* 0x0000020011137836 */ /* 0x000fc80000000000 */
[----:B------:R-:W0:Y:S01]  /*0bd0*/  @!P1 I2F.F64 R22, R22 ;  /* 0x0000001600169312 */ /* 0x000e220000201c00 */
[----:B------:R-:W-:-:S13]  /*0be0*/  ISETP.GE.AND P0, PT, R19, R0, PT ;  /* 0x000000001300720c */ /* 0x000fda0003f06270 */
[----:B--2---:R-:W2:Y:S01]  /*0bf0*/  @!P0 LDC R21, c[0x0][0x38c] ;  /* 0x0000e300ff158b82 */ /* 0x004ea20000000800 */
        /* <DEDUP_REMOVED lines=13> */
[----:B0-----:R-:W-:Y:S01]  /*0cd0*/  @!P1 IMAD R22, R19, R23, R22 ;  /* 0x0000001713169224 */ /* 0x001fe200078e0216 */
[----:B------:R-:W-:-:S04]  /*0ce0*/  IADD3 R19, PT, PT, R17, 0x300, RZ ;  /* 0x0000030011137810 */ /* 0x000fc80007ffe0ff */
[----:B------:R-:W-:Y:S01]  /*0cf0*/  ISETP.GE.AND P0, PT, R19, R0, PT ;  /* 0x000000001300720c */ /* 0x000fe20003f06270 */
[----:B------:R-:W0:-:S12]  /*0d00*/  @!P1 I2F.F64 R22, R22 ;  /* 0x0000001600169312 */ /* 0x000e180000201c00 */
[----:B--2---:R-:W2:Y:S01]  /*0d10*/  @!P0 LDC R21, c[0x0][0x38c] ;  /* 0x0000e300ff158b82 */ /* 0x004ea20000000800 */
[----:B0-----:R-:W0:Y:S02]  /*0d20*/  @!P1 F2I.F64.TRUNC R23, R22 ;  /* 0x0000001600179311 */ /* 0x001e24000030d100 */
[----:B0-----:R0:W-:Y:S04]  /*0d30*/  @!P1 STG.E desc[UR12][R14.64+0x800], R23 ;  /* 0x000800170e009986 */ /* 0x0011e8000c10190c */
[----:B------:R-:W2:Y:S04]  /*0d40*/  @!P0 LDG.E R19, desc[UR12][R10.64+0xa00] ;  /* 0x000a000c0a138981 */ /* 0x000ea8000c1e1900 */
[----:B------:R-:W2:Y:S01]  /*0d50*/  @!P0 LDG.E R20, desc[UR12][R12.64+0xa00] ;  /* 0x000a000c0c148981 */ /* 0x000ea2000c1e1900 */
[----:B------:R-:W-:Y:S01]  /*0d60*/  VIADD R17, R17, 0x380 ;  /* 0x0000038011117836 */ /* 0x000fe20000000000 */
[----:B------:R-:W-:Y:S01]  /*0d70*/  IADD3 R8, PT, PT, R8, 0x8, RZ ;  /* 0x0000000808087810 */ /* 0x000fe20007ffe0ff */
[----:B------:R-:W-:Y:S03]  /*0d80*/  BSSY.RECONVERGENT B0, `(.L_x_7) ;  /* 0x000000e000007945 */ /* 0x000fe60003800200 */
[----:B------:R-:W-:Y:S01]  /*0d90*/  ISETP.NE.AND P1, PT, R8, R16, PT ;  /* 0x000000100800720c */ /* 0x000fe20003f25270 */
[----:B--2---:R-:W-:-:S06]  /*0da0*/  @!P0 IMAD R20, R19, R21, R20 ;  /* 0x0000001513148224 */ /* 0x004fcc00078e0214 */
[----:B------:R-:W2:Y:S08]  /*0db0*/  @!P0 I2F.F64 R20, R20 ;  /* 0x0000001400148312 */ /* 0x000eb00000201c00 */
[----:B--2---:R-:W2:Y:S02]  /*0dc0*/  @!P0 F2I.F64.TRUNC R21, R20 ;  /* 0x0000001400158311 */ /* 0x004ea4000030d100 */
[----:B--2---:R0:W-:Y:S01]  /*0dd0*/  @!P0 STG.E desc[UR12][R14.64+0xa00], R21 ;  /* 0x000a00150e008986 */ /* 0x0041e2000c10190c */
[----:B------:R-:W-:-:S13]  /*0de0*/  ISETP.GE.AND P0, PT, R17, R0, PT ;  /* 0x000000001100720c */ /* 0x000fda0003f06270 */
[----:B0-----:R-:W-:Y:S05]  /*0df0*/  @P0 BRA `(.L_x_8) ;  /* 0x0000000000180947 */ /* 0x001fea0003800000 */
[----:B------:R-:W1:Y:S04]  /*0e00*/  LDG.E R10, desc[UR12][R10.64+0xc00] ;  /* 0x000c000c0a0a7981 */ /* 0x000e68000c1e1900 */
[----:B------:R-:W1:Y:S02]  /*0e10*/  LDG.E R13, desc[UR12][R12.64+0xc00] ;  /* 0x000c000c0c0d7981 */ /* 0x000e64000c1e1900 */
[----:B-1----:R-:W-:-:S06]  /*0e20*/  IMAD R20, R10, UR4, R13 ;  /* 0x000000040a147c24 */ /* 0x002fcc000f8e020d */
[----:B------:R-:W0:Y:S08]  /*0e30*/  I2F.F64 R20, R20 ;  /* 0x0000001400147312 */ /* 0x000e300000201c00 */
[----:B0-----:R-:W0:Y:S02]  /*0e40*/  F2I.F64.TRUNC R21, R20 ;  /* 0x0000001400157311 */ /* 0x001e24000030d100 */
[----:B0-----:R0:W-:Y:S02]  /*0e50*/  STG.E desc[UR12][R14.64+0xc00], R21 ;  /* 0x000c00150e007986 */ /* 0x0011e4000c10190c */
.L_x_8:
[----:B-1----:R-:W-:Y:S05]  /*0e60*/  BSYNC.RECONVERGENT B0 ;  /* 0x0000000000007941 */ /* 0x002fea0003800200 */
.L_x_7:
[----:B------:R-:W-:Y:S05]  /*0e70*/  @P1 BRA `(.L_x_9) ;  /* 0xfffffff800b41947 */ /* 0x000fea000383ffff */
.L_x_6:
[----:B------:R-:W-:-:S13]  /*0e80*/  ISETP.NE.AND P0, PT, R18, RZ, PT ;  /* 0x000000ff1200720c */ /* 0x000fda0003f05270 */
[----:B------:R-:W-:Y:S05]  /*0e90*/  @!P0 EXIT ;  /* 0x000000000000894d */ /* 0x000fea0003800000 */
[----:B------:R-:W1:Y:S01]  /*0ea0*/  LDC R8, c[0x0][0x388] ;  /* 0x0000e200ff087b82 */ /* 0x000e620000000800 */
[----:B------:R-:W-:Y:S02]  /*0eb0*/  ISETP.GE.U32.AND P1, PT, R18, 0x4, PT ;  /* 0x000000041200780c */ /* 0x000fe40003f26070 */
[----:B-1----:R-:W-:-:S04]  /*0ec0*/  LOP3.LUT R10, R8, 0x3, RZ, 0xc0, !PT ;  /* 0x00000003080a7812 */ /* 0x002fc800078ec0ff */
[----:B------:R-:W-:-:S07]  /*0ed0*/  ISETP.NE.AND P0, PT, R10, RZ, PT ;  /* 0x000000ff0a00720c */ /* 0x000fce0003f05270 */
[----:B------:R-:W-:Y:S06]  /*0ee0*/  @!P1 BRA `(.L_x_10) ;  /* 0x0000000000c49947 */ /* 0x000fec0003800000 */
[----:B------:R-:W-:-:S04]  /*0ef0*/  LEA R11, R16, R9, 0x7 ;  /* 0x00000009100b7211 */ /* 0x000fc800078e38ff */
[----:B------:R-:W-:-:S13]  /*0f00*/  ISETP.GE.AND P1, PT, R11, R0, PT ;  /* 0x000000000b00720c */ /* 0x000fda0003f26270 */
[C---:B------:R-:W-:Y:S01]  /*0f10*/  @!P1 IMAD.WIDE R18, R11.reuse, 0x4, R6 ;  /* 0x000000040b129825 */ /* 0x040fe200078e0206 */
[----:B------:R-:W1:Y:S03]  /*0f20*/  @!P1 LDC R22, c[0x0][0x38c] ;  /* 0x0000e300ff169b82 */ /* 0x000e660000000800 */
[C---:B0-----:R-:W-:Y:S02]  /*0f30*/  @!P1 IMAD.WIDE R20, R11.reuse, 0x4, R4 ;  /* 0x000000040b149825 */ /* 0x041fe400078e0204 */
[----:B------:R-:W1:Y:S04]  /*0f40*/  @!P1 LDG.E R18, desc[UR12][R18.64] ;  /* 0x0000000c12129981 */ /* 0x000e68000c1e1900 */
[----:B------:R-:W1:Y:S01]  /*0f50*/  @!P1 LDG.E R21, desc[UR12][R20.64] ;  /* 0x0000000c14159981 */ /* 0x000e62000c1e1900 */
[----:B------:R-:W-:-:S02]  /*0f60*/  VIADD R15, R11, 0x80 ;  /* 0x000000800b0f7836 */ /* 0x000fc40000000000 */
[----:B------:R-:W-:-:S03]  /*0f70*/  @!P1 IMAD.WIDE R24, R11, 0x4, R2 ;  /* 0x000000040b189825 */ /* 0x000fc600078e0202 */
[----:B------:R-:W-:-:S13]  /*0f80*/  ISETP.GE.AND P2, PT, R15, R0, PT ;  /* 0x000000000f00720c */ /* 0x000fda0003f46270 */
[----:B------:R-:W-:-:S04]  /*0f90*/  @!P2 IMAD.WIDE R26, R15, 0x4, R6 ;  /* 0x000000040f1aa825 */ /* 0x000fc800078e0206 */
[----:B------:R-:W-:-:S04]  /*0fa0*/  @!P2 IMAD.WIDE R12, R15, 0x4, R4 ;  /* 0x000000040f0ca825 */ /* 0x000fc800078e0204 */
[----:B-1----:R-:W-:Y:S02]  /*0fb0*/  @!P1 IMAD R22, R18, R22, R21 ;  /* 0x0000001612169224 */ /* 0x002fe400078e0215 */
[----:B------:R-:W0:Y:S04]  /*0fc0*/  @!P2 LDC R18, c[0x0][0x38c] ;  /* 0x0000e300ff12ab82 */ /* 0x000e280000000800 */
[----:B------:R-:W1:Y:S08]  /*0fd0*/  @!P1 I2F.F64 R22, R22 ;  /* 0x0000001600169312 */ /* 0x000e700000201c00 */
[----:B-1----:R-:W1:Y:S02]  /*0fe0*/  @!P1 F2I.F64.TRUNC R29, R22 ;  /* 0x00000016001d9311 */ /* 0x002e64000030d100 */
[----:B-1----:R1:W-:Y:S04]  /*0ff0*/  @!P1 STG.E desc[UR12][R24.64], R29 ;  /* 0x0000001d18009986 */ /* 0x0023e8000c10190c */
[----:B------:R-:W0:Y:S04]  /*1000*/  @!P2 LDG.E R26, desc[UR12][R26.64] ;  /* 0x0000000c1a1aa981 */ /* 0x000e28000c1e1900 */
[----:B------:R2:W0:Y:S01]  /*1010*/  @!P2 LDG.E R13, desc[UR12][R12.64] ;  /* 0x0000000c0c0da981 */ /* 0x000422000c1e1900 */
[----:B------:R-:W-:Y:S01]  /*1020*/  IADD3 R17, PT, PT, R11, 0x100, RZ ;  /* 0x000001000b117810 */ /* 0x000fe20007ffe0ff */
[----:B------:R-:W-:-:S03]  /*1030*/  @!P2 IMAD.WIDE R20, R15, 0x4, R2 ;  /* 0x000000040f14a825 */ /* 0x000fc600078e0202 */
[----:B------:R-:W-:-:S13]  /*1040*/  ISETP.GE.AND P1, PT, R17, R0, PT ;  /* 0x000000001100720c */ /* 0x000fda0003f26270 */
[C---:B------:R-:W-:Y:S01]  /*1050*/  @!P1 IMAD.WIDE R22, R17.reuse, 0x4, R6 ;  /* 0x0000000411169825 */ /* 0x040fe200078e0206 */
[----:B--2---:R-:W2:Y:S03]  /*1060*/  @!P1 LDC R12, c[0x0][0x38c] ;  /* 0x0000e300ff0c9b82 */ /* 0x004ea60000000800 */
[----:B------:R-:W-:-:S04]  /*1070*/  @!P1 IMAD.WIDE R14, R17, 0x4, R4 ;  /* 0x00000004110e9825 */ /* 0x000fc800078e0204 */
[----:B0-----:R-:W-:-:S06]  /*1080*/  @!P2 IMAD R18, R26, R18, R13 ;  /* 0x000000121a12a224 */ /* 0x001fcc00078e020d */
[----:B------:R-:W0:Y:S08]  /*1090*/  @!P2 I2F.F64 R18, R18 ;  /* 0x000000120012a312 */ /* 0x000e300000201c00 */
[----:B0-----:R-:W0:Y:S02]  /*10a0*/  @!P2 F2I.F64.TRUNC R28, R18 ;  /* 0x00000012001ca311 */ /* 0x001e24000030d100 */
[----:B0-----:R0:W-:Y:S04]  /*10b0*/  @!P2 STG.E desc[UR12][R20.64], R28 ;  /* 0x0000001c1400a986 */ /* 0x0011e8000c10190c */
[----:B------:R-:W2:Y:S04]  /*10c0*/  @!P1 LDG.E R22, desc[UR12][R22.64] ;  /* 0x0000000c16169981 */ /* 0x000ea8000c1e1900 */
[----:B------:R3:W2:Y:S01]  /*10d0*/  @!P1 LDG.E R15, desc[UR12][R14.64] ;  /* 0x0000000c0e0f9981 */ /* 0x0006a2000c1e1900 */
[----:B------:R-:W-:Y:S01]  /*10e0*/  IADD3 R27, PT, PT, R11, 0x180, RZ ;  /* 0x000001800b1b7810 */ /* 0x000fe20007ffe0ff */
[----:B------:R-:W-:-:S03]  /*10f0*/  @!P1 IMAD.WIDE R18, R17, 0x4, R2 ;  /* 0x0000000411129825 */ /* 0x000fc600078e0202 */
[----:B------:R-:W-:-:S13]  /*1100*/  ISETP.GE.AND P2, PT, R27, R0, PT ;  /* 0x000000001b00720c */ /* 0x000fda0003f46270 */
[C---:B-1----:R-:W-:Y:S01]  /*1110*/  @!P2 IMAD.WIDE R24, R27.reuse, 0x4, R6 ;  /* 0x000000041b18a825 */ /* 0x042fe200078e0206 */
[----:B---3--:R-:W1:Y:S03]  /*1120*/  @!P2 LDC R14, c[0x0][0x38c] ;  /* 0x0000e300ff0eab82 */ /* 0x008e660000000800 */
[----:B0-----:R-:W-:-:S04]  /*1130*/  @!P2 IMAD.WIDE R20, R27, 0x4, R4 ;  /* 0x000000041b14a825 */ /* 0x001fc800078e0204 */
[----:B--2---:R-:W-:-:S06]  /*1140*/  @!P1 IMAD R12, R22, R12, R15 ;  /* 0x0000000c160c9224 */ /* 0x004fcc00078e020f */
[----:B------:R-:W0:Y:S08]  /*1150*/  @!P1 I2F.F64 R12, R12 ;  /* 0x0000000c000c9312 */ /* 0x000e300000201c00 */
[----:B0-----:R-:W0:Y:S02]  /*1160*/  @!P1 F2I.F64.TRUNC R11, R12 ;  /* 0x0000000c000b9311 */ /* 0x001e24000030d100 */
[----:B0-----:R2:W-:Y:S04]  /*1170*/  @!P1 STG.E desc[UR12][R18.64], R11 ;  /* 0x0000000b12009986 */ /* 0x0015e8000c10190c */
[----:B------:R-:W1:Y:S04]  /*1180*/  @!P2 LDG.E R24, desc[UR12][R24.64] ;  /* 0x0000000c1818a981 */ /* 0x000e68000c1e1900 */
[----:B------:R-:W1:Y:S01]  /*1190*/  @!P2 LDG.E R21, desc[UR12][R20.64] ;  /* 0x0000000c1415a981 */ /* 0x000e62000c1e1900 */
[----:B------:R-:W-:-:S04]  /*11a0*/  @!P2 IMAD.WIDE R12, R27, 0x4, R2 ;  /* 0x000000041b0ca825 */ /* 0x000fc800078e0202 */
[----:B------:R-:W-:Y:S02]  /*11b0*/  VIADD R16, R16, 0x4 ;  /* 0x0000000410107836 */ /* 0x000fe40000000000 */
[----:B-1----:R-:W-:-:S06]  /*11c0*/  @!P2 IMAD R14, R24, R14, R21 ;  /* 0x0000000e180ea224 */ /* 0x002fcc00078e0215 */
[----:B------:R-:W0:Y:S08]  /*11d0*/  @!P2 I2F.F64 R14, R14 ;  /* 0x0000000e000ea312 */ /* 0x000e300000201c00 */
[----:B0-----:R-:W0:Y:S02]  /*11e0*/  @!P2 F2I.F64.TRUNC R15, R14 ;  /* 0x0000000e000fa311 */ /* 0x001e24000030d100 */
[----:B0-----:R2:W-:Y:S02]  /*11f0*/  @!P2 STG.E desc[UR12][R12.64], R15 ;  /* 0x0000000f0c00a986 */ /* 0x0015e4000c10190c */
.L_x_10:
[----:B------:R-:W-:Y:S05]  /*1200*/  @!P0 EXIT ;  /* 0x000000000000894d */ /* 0x000fea0003800000 */
[----:B------:R-:W-:Y:S02]  /*1210*/  ISETP.NE.AND P0, PT, R10, 0x1, PT ;  /* 0x000000010a00780c */ /* 0x000fe40003f05270 */
[----:B------:R-:W-:-:S04]  /*1220*/  LOP3.LUT R8, R8, 0x1, RZ, 0xc0, !PT ;  /* 0x0000000108087812 */ /* 0x000fc800078ec0ff */
[----:B------:R-:W-:-:S07]  /*1230*/  ISETP.NE.U32.AND P2, PT, R8, 0x1, PT ;  /* 0x000000010800780c */ /* 0x000fce0003f45070 */
[----:B------:R-:W-:Y:S06]  /*1240*/  @!P0 BRA `(.L_x_11) ;  /* 0x0000000000648947 */ /* 0x000fec0003800000 */
[----:B--2---:R-:W-:-:S04]  /*1250*/  LEA R19, R16, R9, 0x7 ;  /* 0x0000000910137211 */ /* 0x004fc800078e38ff */
[----:B------:R-:W-:-:S13]  /*1260*/  ISETP.GE.AND P0, PT, R19, R0, PT ;  /* 0x000000001300720c */ /* 0x000fda0003f06270 */
[C---:B------:R-:W-:Y:S01]  /*1270*/  @!P0 IMAD.WIDE R10, R19.reuse, 0x4, R6 ;  /* 0x00000004130a8825 */ /* 0x040fe200078e0206 */
[----:B0-----:R-:W0:Y:S03]  /*1280*/  @!P0 LDC R14, c[0x0][0x38c] ;  /* 0x0000e300ff0e8b82 */ /* 0x001e260000000800 */
[C---:B------:R-:W-:Y:S02]  /*1290*/  @!P0 IMAD.WIDE R12, R19.reuse, 0x4, R4 ;  /* 0x00000004130c8825 */ /* 0x040fe400078e0204 */
[----:B------:R-:W0:Y:S04]  /*12a0*/  @!P0 LDG.E R10, desc[UR12][R10.64] ;  /* 0x0000000c0a0a8981 */ /* 0x000e28000c1e1900 */
[----:B------:R-:W0:Y:S01]  /*12b0*/  @!P0 LDG.E R13, desc[UR12][R12.64] ;  /* 0x0000000c0c0d8981 */ /* 0x000e22000c1e1900 */
[C---:B------:R-:W-:Y:S01]  /*12c0*/  IADD3 R17, PT, PT, R19.reuse, 0x80, RZ ;  /* 0x0000008013117810 */ /* 0x040fe20007ffe0ff */
[----:B------:R-:W-:-:S03]  /*12d0*/  @!P0 IMAD.WIDE R18, R19, 0x4, R2 ;  /* 0x0000000413128825 */ /* 0x000fc600078e0202 */
[----:B------:R-:W-:-:S13]  /*12e0*/  ISETP.GE.AND P1, PT, R17, R0, PT ;  /* 0x000000001100720c */ /* 0x000fda0003f26270 */
[----:B------:R-:W-:-:S04]  /*12f0*/  @!P1 IMAD.WIDE R20, R17, 0x4, R6 ;  /* 0x0000000411149825 */ /* 0x000fc800078e0206 */
[----:B------:R-:W-:-:S04]  /*1300*/  @!P1 IMAD.WIDE R22, R17, 0x4, R4 ;  /* 0x0000000411169825 */ /* 0x000fc800078e0204 */
[----:B0-----:R-:W-:Y:S02]  /*1310*/  @!P0 IMAD R14, R10, R14, R13 ;  /* 0x0000000e0a0e8224 */ /* 0x001fe400078e020d */
[----:B------:R-:W0:Y:S04]  /*1320*/  @!P1 LDC R10, c[0x0][0x38c] ;  /* 0x0000e300ff0a9b82 */ /* 0x000e280000000800 */
[----:B------:R-:W1:Y:S08]  /*1330*/  @!P0 I2F.F64 R14, R14 ;  /* 0x0000000e000e8312 */ /* 0x000e700000201c00 */
[----:B-1----:R-:W1:Y:S02]  /*1340*/  @!P0 F2I.F64.TRUNC R15, R14 ;  /* 0x0000000e000f8311 */ /* 0x002e64000030d100 */
[----:B-1----:R1:W-:Y:S04]  /*1350*/  @!P0 STG.E desc[UR12][R18.64], R15 ;  /* 0x0000000f12008986 */ /* 0x0023e8000c10190c */
[----:B------:R-:W0:Y:S04]  /*1360*/  @!P1 LDG.E R20, desc[UR12][R20.64] ;  /* 0x0000000c14149981 */ /* 0x000e28000c1e1900 */
[----:B------:R-:W0:Y:S01]  /*1370*/  @!P1 LDG.E R23, desc[UR12][R22.64] ;  /* 0x0000000c16179981 */ /* 0x000e22000c1e1900 */
[----:B------:R-:W-:-:S04]  /*1380*/  @!P1 IMAD.WIDE R12, R17, 0x4, R2 ;  /* 0x00000004110c9825 */ /* 0x000fc800078e0202 */
[----:B------:R-:W-:Y:S02]  /*1390*/  VIADD R16, R16, 0x2 ;  /* 0x0000000210107836 */ /* 0x000fe40000000000 */
[----:B0-----:R-:W-:-:S06]  /*13a0*/  @!P1 IMAD R10, R20, R10, R23 ;  /* 0x0000000a140a9224 */ /* 0x001fcc00078e0217 */
[----:B------:R-:W0:Y:S08]  /*13b0*/  @!P1 I2F.F64 R10, R10 ;  /* 0x0000000a000a9312 */ /* 0x000e300000201c00 */
[----:B0-----:R-:W0:Y:S02]  /*13c0*/  @!P1 F2I.F64.TRUNC R11, R10 ;  /* 0x0000000a000b9311 */ /* 0x001e24000030d100 */
[----:B0-----:R1:W-:Y:S02]  /*13d0*/  @!P1 STG.E desc[UR12][R12.64], R11 ;  /* 0x0000000b0c009986 */ /* 0x0013e4000c10190c */
.L_x_11:
[----:B------:R-:W-:Y:S05]  /*13e0*/  @P2 EXIT ;  /* 0x000000000000294d */ /* 0x000fea0003800000 */
[----:B-12---:R-:W-:-:S04]  /*13f0*/  LEA R11, R16, R9, 0x7 ;  /* 0x00000009100b7211 */ /* 0x006fc800078e38ff */
[----:B------:R-:W-:-:S13]  /*1400*/  ISETP.GE.AND P0, PT, R11, R0, PT ;  /* 0x000000000b00720c */ /* 0x000fda0003f06270 */
[----:B------:R-:W-:Y:S05]  /*1410*/  @P0 EXIT ;  /* 0x000000000000094d */ /* 0x000fea0003800000 */
[C---:B------:R-:W-:Y:S01]  /*1420*/  IMAD.WIDE R6, R11.reuse, 0x4, R6 ;  /* 0x000000040b067825 */ /* 0x040fe200078e0206 */
[----:B------:R-:W1:Y:S03]  /*1430*/  LDCU UR4, c[0x0][0x38c] ;  /* 0x00007180ff0477ac */ /* 0x000e660008000800 */
[C---:B------:R-:W-:Y:S02]  /*1440*/  IMAD.WIDE R4, R11.reuse, 0x4, R4 ;  /* 0x000000040b047825 */ /* 0x040fe400078e0204 */
[----:B------:R-:W1:Y:S04]  /*1450*/  LDG.E R6, desc[UR12][R6.64] ;  /* 0x0000000c06067981 */ /* 0x000e68000c1e1900 */
[----:B------:R-:W1:Y:S01]  /*1460*/  LDG.E R5, desc[UR12][R4.64] ;  /* 0x0000000c04057981 */ /* 0x000e62000c1e1900 */
[----:B------:R-:W-:-:S04]  /*1470*/  IMAD.WIDE R2, R11, 0x4, R2 ;  /* 0x000000040b027825 */ /* 0x000fc800078e0202 */
[----:B-1----:R-:W-:-:S06]  /*1480*/  IMAD R8, R6, UR4, R5 ;  /* 0x0000000406087c24 */ /* 0x002fcc000f8e0205 */
[----:B------:R-:W1:Y:S08]  /*1490*/  I2F.F64 R8, R8 ;  /* 0x0000000800087312 */ /* 0x000e700000201c00 */
[----:B-1----:R-:W1:Y:S02]  /*14a0*/  F2I.F64.TRUNC R9, R8 ;  /* 0x0000000800097311 */ /* 0x002e64000030d100 */
[----:B-1----:R-:W-:Y:S01]  /*14b0*/  STG.E desc[UR12][R2.64], R9 ;  /* 0x0000000902007986 */ /* 0x002fe2000c10190c */
[----:B------:R-:W-:Y:S05]  /*14c0*/  EXIT ;  /* 0x000000000000794d */ /* 0x000fea0003800000 */
.L_x_5:
[----:B------:R-:W-:-:S13]  /*14d0*/  ISETP.GE.AND P0, PT, R8, 0x1, PT ;  /* 0x000000010800780c */ /* 0x000fda0003f06270 */
[----:B------:R-:W-:Y:S05]  /*14e0*/  @!P0 EXIT ;  /* 0x000000000000894d */ /* 0x000fea0003800000 */
[----:B------:R-:W-:Y:S01]  /*14f0*/  ISETP.GE.U32.AND P0, PT, R8, 0x8, PT ;  /* 0x000000080800780c */ /* 0x000fe20003f06070 */
[----:B------:R-:W-:-:S12]  /*1500*/  HFMA2 R0, -RZ, RZ, 0, 0 ;  /* 0x00000000ff007431 */ /* 0x000fd800000001ff */
[----:B------:R-:W-:Y:S05]  /*1510*/  @!P0 BRA `(.L_x_12) ;  /* 0x00000004005c8947 */ /* 0x000fea0003800000 */
[----:B------:R-:W0:Y:S01]  /*1520*/  LDC.64 R14, c[0x0][0x390] ;  /* 0x0000e400ff0e7b82 */ /* 0x000e220000000a00 */
[----:B------:R-:W-:Y:S01]  /*1530*/  UIADD3 UR4, UP2, UPT, UR14, 0x600, URZ ;  /* 0x000006000e047890 */ /* 0x000fe2000ff5e0ff */
[----:B------:R-:W-:Y:S01]  /*1540*/  LOP3.LUT R0, R8, 0x7ffffff8, RZ, 0xc0, !PT ;  /* 0x7ffffff808007812 */ /* 0x000fe200078ec0ff */
[----:B------:R-:W-:Y:S01]  /*1550*/  VIADD R8, R9, 0x80 ;  /* 0x0000008009087836 */ /* 0x000fe20000000000 */
[----:B------:R-:W1:Y:S02]  /*1560*/  LDCU UR16, c[0x0][0x38c] ;  /* 0x00007180ff1077ac */ /* 0x000e640008000800 */
[----:B------:R-:W-:Y:S02]  /*1570*/  IADD3 R18, PT, PT, -R0, RZ, RZ ;  /* 0x000000ff00127210 */ /* 0x000fe40007ffe1ff */
[----:B------:R-:W2:Y:S01]  /*1580*/  LDC.64 R10, c[0x0][0x398] ;  /* 0x0000e600ff0a7b82 */ /* 0x000ea20000000a00 */
[----:B------:R-:W-:Y:S02]  /*1590*/  UIADD3 UR10, UP1, UPT, UR4, UR10, URZ ;  /* 0x0000000a040a7290 */ /* 0x000fe4000ff3e0ff */
[----:B------:R-:W-:-:S02]  /*15a0*/  UIADD3 UR8, UP0, UPT, UR4, UR8, URZ ;  /* 0x0000000804087290 */ /* 0x000fc4000ff1e0ff */
[----:B------:R-:W-:Y:S02]  /*15b0*/  UIADD3.X UR5, UPT, UPT, URZ, UR15, URZ, UP2, !UPT ;  /* 0x0000000fff057290 */ /* 0x000fe400097fe4ff */
[----:B------:R-:W-:Y:S01]  /*15c0*/  UIADD3 UR4, UP2, UPT, UR4, UR6, URZ ;  /* 0x0000000604047290 */ /* 0x000fe2000ff5e0ff */
[----:B------:R-:W3:Y:S01]  /*15d0*/  LDC.64 R12, c[0x0][0x3a8] ;  /* 0x0000ea00ff0c7b82 */ /* 0x000ee20000000a00 */
[----:B------:R-:W-:Y:S02]  /*15e0*/  UIADD3.X UR11, UPT, UPT, UR5, UR11, URZ, UP1, !UPT ;  /* 0x0000000b050b7290 */ /* 0x000fe40008ffe4ff */
[----:B------:R-:W-:Y:S02]  /*15f0*/  UIADD3.X UR9, UPT, UPT, UR5, UR9, URZ, UP0, !UPT ;  /* 0x0000000905097290 */ /* 0x000fe400087fe4ff */
[----:B------:R-:W-:Y:S01]  /*1600*/  UIADD3.X UR5, UPT, UPT, UR5, UR7, URZ, UP2, !UPT ;  /* 0x0000000705057290 */ /* 0x000fe200097fe4ff */
[----:B01----:R-:W-:-:S11]  /*1610*/  IMAD.WIDE.U32 R14, R9, 0x4, R14 ;  /* 0x00000004090e7825 */ /* 0x003fd600078e000e */
.L_x_13:
[----:B---3--:R-:W-:-:S04]  /*1620*/  IMAD.WIDE.U32 R20, R9, 0x4, R12 ;  /* 0x0000000409147825 */ /* 0x008fc800078e000c */
[----:B--2---:R-:W-:Y:S01]  /*1630*/  IMAD.WIDE.U32 R16, R9, 0x4, R10 ;  /* 0x0000000409107825 */ /* 0x004fe200078e000a */
[----:B------:R-:W-:Y:S02]  /*1640*/  IADD3 R26, P1, PT, R20, UR14, RZ ;  /* 0x0000000e141a7c10 */ /* 0x000fe4000ff3e0ff */
[----:B------:R-:W-:Y:S02]  /*1650*/  IADD3 R16, P0, PT, R16, UR14, RZ ;  /* 0x0000000e10107c10 */ /* 0x000fe4000ff1e0ff */
[----:B-1----:R-:W-:Y:S02]  /*1660*/  IADD3.X R27, PT, PT, R21, UR15, RZ, P1, !PT ;  /* 0x0000000f151b7c10 */ /* 0x002fe40008ffe4ff */
[----:B------:R-:W-:-:S04]  /*1670*/  IADD3.X R17, PT, PT, R17, UR15, RZ, P0, !PT ;  /* 0x0000000f11117c10 */ /* 0x000fc800087fe4ff */
[----:B------:R-:W2:Y:S04]  /*1680*/  LDG.E R27, desc[UR12][R26.64] ;  /* 0x0000000c1a1b7981 */ /* 0x000ea8000c1e1900 */
[----:B------:R-:W2:Y:S01]  /*1690*/  LDG.E R16, desc[UR12][R16.64] ;  /* 0x0000000c10107981 */ /* 0x000ea2000c1e1900 */
[----:B------:R-:W-:Y:S01]  /*16a0*/  IADD3 R24, P0, PT, R14, UR14, RZ ;  /* 0x0000000e0e187c10 */ /* 0x000fe2000ff1e0ff */
[----:B------:R-:W-:Y:S01]  /*16b0*/  IMAD.U32 R21, RZ, RZ, UR5 ;  /* 0x00000005ff157e24 */ /* 0x000fe2000f8e00ff */
[----:B------:R-:W-:Y:S02]  /*16c0*/  MOV R20, UR4 ;  /* 0x0000000400147c02 */ /* 0x000fe40008000f00 */
[----:B------:R-:W-:Y:S02]  /*16d0*/  MOV R28, UR10 ;  /* 0x0000000a001c7c02 */ /* 0x000fe40008000f00 */
[----:B------:R-:W-:Y:S01]  /*16e0*/  MOV R29, UR11 ;  /* 0x0000000b001d7c02 */ /* 0x000fe20008000f00 */
[----:B------:R-:W-:Y:S01]  /*16f0*/  IMAD.WIDE R20, R8, 0x4, R20 ;  /* 0x0000000408147825 */ /* 0x000fe200078e0214 */
[----:B------:R-:W-:-:S03]  /*1700*/  IADD3.X R25, PT, PT, R15, UR15, RZ, P0, !PT ;  /* 0x0000000f0f197c10 */ /* 0x000fc600087fe4ff */
[----:B--2---:R-:W-:-:S06]  /*1710*/  IMAD R22, R16, UR16, R27 ;  /* 0x0000001010167c24 */ /* 0x004fcc000f8e021b */
[----:B------:R-:W0:Y:S01]  /*1720*/  I2F.F64 R22, R22 ;  /* 0x0000001600167312 */ /* 0x000e220000201c00 */
[----:B------:R-:W-:-:S07]  /*1730*/  IMAD.WIDE R16, R8, 0x4, R28 ;  /* 0x0000000408107825 */ /* 0x000fce00078e021c */
[----:B0-----:R-:W0:Y:S02]  /*1740*/  F2I.F64.TRUNC R19, R22 ;  /* 0x0000001600137311 */ /* 0x001e24000030d100 */
[----:B0-----:R0:W-:Y:S04]  /*1750*/  STG.E desc[UR12][R24.64], R19 ;  /* 0x0000001318007986 */ /* 0x0011e8000c10190c */
[----:B------:R-:W2:Y:S04]  /*1760*/  LDG.E R26, desc[UR12][R16.64+-0x600] ;  /* 0xfffa000c101a7981 */ /* 0x000ea8000c1e1900 */
[----:B------:R-:W2:Y:S01]  /*1770*/  LDG.E R23, desc[UR12][R20.64+-0x600] ;  /* 0xfffa000c14177981 */ /* 0x000ea2000c1e1900 */
[----:B------:R-:W-:-:S02]  /*1780*/  IMAD.U32 R22, RZ, RZ, UR8 ;  /* 0x00000008ff167e24 */ /* 0x000fc4000f8e00ff */
[----:B--2---:R-:W-:-:S06]  /*1790*/  IMAD R26, R26, UR16, R23 ;  /* 0x000000101a1a7c24 */ /* 0x004fcc000f8e0217 */
[----:B------:R-:W1:Y:S01]  /*17a0*/  I2F.F64 R26, R26 ;  /* 0x0000001a001a7312 */ /* 0x000e620000201c00 */
[----:B------:R-:W-:-:S07]  /*17b0*/  MOV R23, UR9 ;  /* 0x0000000900177c02 */ /* 0x000fce0008000f00 */
[----:B-1----:R-:W1:Y:S01]  /*17c0*/  F2I.F64.TRUNC R29, R26 ;  /* 0x0000001a001d7311 */ /* 0x002e62000030d100 */
[----:B------:R-:W-:-:S05]  /*17d0*/  IMAD.WIDE R22, R8, 0x4, R22 ;  /* 0x0000000408167825 */ /* 0x000fca00078e0216 */
[----:B-1----:R1:W-:Y:S04]  /*17e0*/  STG.E desc[UR12][R22.64+-0x600], R29 ;  /* 0xfffa001d16007986 */ /* 0x0023e8000c10190c */
[----:B------:R-:W2:Y:S04]  /*17f0*/  LDG.E R28, desc[UR12][R16.64+-0x400] ;  /* 0xfffc000c101c7981 */ /* 0x000ea8000c1e1900 */
[----:B0-----:R-:W2:Y:S02]  /*1800*/  LDG.E R19, desc[UR12][R20.64+-0x400] ;  /* 0xfffc000c14137981 */ /* 0x001ea4000c1e1900 */
[----:B--2---:R-:W-:-:S04]  /*1810*/  IMAD R19, R28, UR16, R19 ;  /* 0x000000101c137c24 */ /* 0x004fc8000f8e0213 */
[----:B------:R-:W0:Y:S08]  /*1820*/  I2F.F64 R24, R19 ;  /* 0x0000001300187312 */ /* 0x000e300000201c00 */
[----:B0-----:R-:W0:Y:S02]  /*1830*/  F2I.F64.TRUNC R28, R24 ;  /* 0x00000018001c7311 */ /* 0x001e24000030d100 */
[----:B0-----:R0:W-:Y:S04]  /*1840*/  STG.E desc[UR12][R22.64+-0x400], R28 ;  /* 0xfffc001c16007986 */ /* 0x0011e8000c10190c */
[----:B------:R-:W2:Y:S04]  /*1850*/  LDG.E R26, desc[UR12][R16.64+-0x200] ;  /* 0xfffe000c101a7981 */ /* 0x000ea8000c1e1900 */
[----:B------:R-:W2:Y:S02]  /*1860*/  LDG.E R27, desc[UR12][R20.64+-0x200] ;  /* 0xfffe000c141b7981 */ /* 0x000ea4000c1e1900 */
[----:B--2---:R-:W-:-:S06]  /*1870*/  IMAD R26, R26, UR16, R27 ;  /* 0x000000101a1a7c24 */ /* 0x004fcc000f8e021b */
[----:B------:R-:W1:Y:S08]  /*1880*/  I2F.F64 R26, R26 ;  /* 0x0000001a001a7312 */ /* 0x000e700000201c00 */
[----:B-1----:R-:W1:Y:S02]  /*1890*/  F2I.F64.TRUNC R29, R26 ;  /* 0x0000001a001d7311 */ /* 0x002e64000030d100 */
[----:B-1----:R1:W-:Y:S04]  /*18a0*/  STG.E desc[UR12][R22.64+-0x200], R29 ;  /* 0xfffe001d16007986 */ /* 0x0023e8000c10190c */
[----:B------:R-:W2:Y:S04]  /*18b0*/  LDG.E R19, desc[UR12][R16.64] ;  /* 0x0000000c10137981 */ /* 0x000ea8000c1e1900 */
[----:B------:R-:W2:Y:S02]  /*18c0*/  LDG.E R24, desc[UR12][R20.64] ;  /* 0x0000000c14187981 */ /* 0x000ea4000c1e1900 */
[----:B--2---:R-:W-:-:S04]  /*18d0*/  IMAD R19, R19, UR16, R24 ;  /* 0x0000001013137c24 */ /* 0x004fc8000f8e0218 */
[----:B------:R-:W0:Y:S08]  /*18e0*/  I2F.F64 R24, R19 ;  /* 0x0000001300187312 */ /* 0x000e300000201c00 */
[----:B0-----:R-:W0:Y:S02]  /*18f0*/  F2I.F64.TRUNC R28, R24 ;  /* 0x00000018001c7311 */ /* 0x001e24000030d100 */
[----:B0-----:R0:W-:Y:S04]  /*1900*/  STG.E desc[UR12][R22.64], R28 ;  /* 0x0000001c16007986 */ /* 0x0011e8000c10190c */
[----:B------:R-:W2:Y:S04]  /*1910*/  LDG.E R19, desc[UR12][R16.64+0x200] ;  /* 0x0002000c10137981 */ /* 0x000ea8000c1e1900 */
[----:B------:R-:W2:Y:S02]  /*1920*/  LDG.E R24, desc[UR12][R20.64+0x200] ;  /* 0x0002000c14187981 */ /* 0x000ea4000c1e1900 */
[----:B--2---:R-:W-:-:S04]  /*1930*/  IMAD R19, R19, UR16, R24 ;  /* 0x0000001013137c24 */ /* 0x004fc8000f8e0218 */
[----:B------:R-:W1:Y:S08]  /*1940*/  I2F.F64 R26, R19 ;  /* 0x00000013001a7312 */ /* 0x000e700000201c00 */
[----:B-1----:R-:W1:Y:S02]  /*1950*/  F2I.F64.TRUNC R29, R26 ;  /* 0x0000001a001d7311 */ /* 0x002e64000030d100 */
[----:B-1----:R1:W-:Y:S04]  /*1960*/  STG.E desc[UR12][R22.64+0x200], R29 ;  /* 0x0002001d16007986 */ /* 0x0023e8000c10190c */
[----:B------:R-:W2:Y:S04]  /*1970*/  LDG.E R24, desc[UR12][R16.64+0x400] ;  /* 0x0004000c10187981 */ /* 0x000ea8000c1e1900 */
[----:B------:R-:W2:Y:S02]  /*1980*/  LDG.E R25, desc[UR12][R20.64+0x400] ;  /* 0x0004000c14197981 */ /* 0x000ea4000c1e1900 */
[----:B--2---:R-:W-:-:S06]  /*1990*/  IMAD R24, R24, UR16, R25 ;  /* 0x0000001018187c24 */ /* 0x004fcc000f8e0219 */
[----:B------:R-:W2:Y:S08]  /*19a0*/  I2F.F64 R24, R24 ;  /* 0x0000001800187312 */ /* 0x000eb00000201c00 */
[----:B--2---:R-:W2:Y:S02]  /*19b0*/  F2I.F64.TRUNC R25, R24 ;  /* 0x0000001800197311 */ /* 0x004ea4000030d100 */
[----:B--2---:R1:W-:Y:S04]  /*19c0*/  STG.E desc[UR12][R22.64+0x400], R25 ;  /* 0x0004001916007986 */ /* 0x0043e8000c10190c */
[----:B0-----:R-:W2:Y:S04]  /*19d0*/  LDG.E R28, desc[UR12][R16.64+0x600] ;  /* 0x0006000c101c7981 */ /* 0x001ea8000c1e1900 */
[----:B------:R-:W2:Y:S01]  /*19e0*/  LDG.E R21, desc[UR12][R20.64+0x600] ;  /* 0x0006000c14157981 */ /* 0x000ea2000c1e1900 */
[----:B------:R-:W-:-:S04]  /*19f0*/  IADD3 R18, PT, PT, R18, 0x8, RZ ;  /* 0x0000000812127810 */ /* 0x000fc80007ffe0ff */
[----:B------:R-:W-:Y:S01]  /*1a00*/  ISETP.NE.AND P0, PT, R18, RZ, PT ;  /* 0x000000ff1200720c */ /* 0x000fe20003f05270 */
[----:B------:R-:W-:Y:S01]  /*1a10*/  UIADD3 UR14, UP0, UPT, UR14, 0x1000, URZ ;  /* 0x000010000e0e7890 */ /* 0x000fe2000ff1e0ff */
[----:B------:R-:W-:-:S03]  /*1a20*/  VIADD R8, R8, 0x400 ;  /* 0x0000040008087836 */ /* 0x000fc60000000000 */
[----:B------:R-:W-:Y:S01]  /*1a30*/  UIADD3.X UR15, UPT, UPT, URZ, UR15, URZ, UP0, !UPT ;  /* 0x0000000fff0f7290 */ /* 0x000fe200087fe4ff */
[----:B--2---:R-:W-:-:S04]  /*1a40*/  IMAD R28, R28, UR16, R21 ;  /* 0x000000101c1c7c24 */ /* 0x004fc8000f8e0215 */
[----:B------:R-:W0:Y:S08]  /*1a50*/  I2F.F64 R26, R28 ;  /* 0x0000001c001a7312 */ /* 0x000e300000201c00 */
[----:B0-----:R-:W0:Y:S02]  /*1a60*/  F2I.F64.TRUNC R27, R26 ;  /* 0x0000001a001b7311 */ /* 0x001e24000030d100 */
[----:B0-----:R1:W-:Y:S01]  /*1a70*/  STG.E desc[UR12][R22.64+0x600], R27 ;  /* 0x0006001b16007986 */ /* 0x0013e2000c10190c */
[----:B------:R-:W-:Y:S05]  /*1a80*/  @P0 BRA `(.L_x_13) ;  /* 0xfffffff800e40947 */ /* 0x000fea000383ffff */
.L_x_12:
[----:B------:R-:W0:Y:S02]  /*1a90*/  LDC R8, c[0x0][0x388] ;  /* 0x0000e200ff087b82 */ /* 0x000e240000000800 */
[----:B0-----:R-:W-:-:S13]  /*1aa0*/  LOP3.LUT P0, R10, R8, 0x7, RZ, 0xc0, !PT ;  /* 0x00000007080a7812 */ /* 0x001fda000780c0ff */
[----:B------:R-:W-:Y:S05]  /*1ab0*/  @!P0 EXIT ;  /* 0x000000000000894d */ /* 0x000fea0003800000 */
[----:B------:R-:W-:Y:S02]  /*1ac0*/  ISETP.GE.U32.AND P0, PT, R10, 0x4, PT ;  /* 0x000000040a00780c */ /* 0x000fe40003f06070 */
[----:B------:R-:W-:-:S04]  /*1ad0*/  LOP3.LUT R20, R8, 0x3, RZ, 0xc0, !PT ;  /* 0x0000000308147812 */ /* 0x000fc800078ec0ff */
[----:B------:R-:W-:-:S07]  /*1ae0*/  ISETP.NE.AND P1, PT, R20, RZ, PT ;  /* 0x000000ff1400720c */ /* 0x000fce0003f25270 */
[----:B------:R-:W-:Y:S06]  /*1af0*/  @!P0 BRA `(.L_x_14) ;  /* 0x0000000000788947 */ /* 0x000fec0003800000 */
[----:B------:R-:W-:Y:S01]  /*1b00*/  LEA R15, R0, R9, 0x7 ;  /* 0x00000009000f7211 */ /* 0x000fe200078e38ff */
[----:B------:R-:W0:Y:S04]  /*1b10*/  LDCU UR4, c[0x0][0x38c] ;  /* 0x00007180ff0477ac */ /* 0x000e280008000800 */
[----:B------:R-:W-:-:S04]  /*1b20*/  IMAD.WIDE R12, R15, 0x4, R6 ;  /* 0x000000040f0c7825 */ /* 0x000fc800078e0206 */
[C---:B------:R-:W-:Y:S01]  /*1b30*/  IMAD.WIDE R10, R15.reuse, 0x4, R4 ;  /* 0x000000040f0a7825 */ /* 0x040fe200078e0204 */
[----:B------:R-:W0:Y:S04]  /*1b40*/  LDG.E R14, desc[UR12][R12.64] ;  /* 0x0000000c0c0e7981 */ /* 0x000e28000c1e1900 */
[----:B------:R-:W0:Y:S02]  /*1b50*/  LDG.E R17, desc[UR12][R10.64] ;  /* 0x0000000c0a117981 */ /* 0x000e24000c1e1900 */
[----:B0-----:R-:W-:Y:S02]  /*1b60*/  IMAD R17, R14, UR4, R17 ;  /* 0x000000040e117c24 */ /* 0x001fe4000f8e0211 */
[----:B------:R-:W-:-:S04]  /*1b70*/  IMAD.WIDE R14, R15, 0x4, R2 ;  /* 0x000000040f0e7825 */ /* 0x000fc800078e0202 */
        /* <DEDUP_REMOVED lines=9> */
[----:B------:R-:W3:Y:S04]  /*1c10*/  LDG.E R22, desc[UR12][R12.64+0x400] ;  /* 0x0004000c0c167981 */ /* 0x000ee8000c1e1900 */
[----:B------:R-:W3:Y:S02]  /*1c20*/  LDG.E R25, desc[UR12][R10.64+0x400] ;  /* 0x0004000c0a197981 */ /* 0x000ee4000c1e1900 */
[----:B---3--:R-:W-:-:S06]  /*1c30*/  IMAD R16, R22, UR4, R25 ;  /* 0x0000000416107c24 */ /* 0x008fcc000f8e0219 */
[----:B------:R-:W1:Y:S08]  /*1c40*/  I2F.F64 R16, R16 ;  /* 0x0000001000107312 */ /* 0x000e700000201c00 */
[----:B-1----:R-:W1:Y:S02]  /*1c50*/  F2I.F64.TRUNC R17, R16 ;  /* 0x0000001000117311 */ /* 0x002e64000030d100 */
[----:B-1----:R2:W-:Y:S04]  /*1c60*/  STG.E desc[UR12][R14.64+0x400], R17 ;  /* 0x000400110e007986 */ /* 0x0025e8000c10190c */
[----:B0-----:R-:W3:Y:S04]  /*1c70*/  LDG.E R21, desc[UR12][R12.64+0x600] ;  /* 0x0006000c0c157981 */ /* 0x001ee8000c1e1900 */
[----:B------:R-:W3:Y:S01]  /*1c80*/  LDG.E R22, desc[UR12][R10.64+0x600] ;  /* 0x0006000c0a167981 */ /* 0x000ee2000c1e1900 */
[----:B------:R-:W-:Y:S01]  /*1c90*/  IADD3 R0, PT, PT, R0, 0x4, RZ ;  /* 0x0000000400007810 */ /* 0x000fe20007ffe0ff */
[----:B---3--:R-:W-:-:S04]  /*1ca0*/  IMAD R21, R21, UR4, R22 ;  /* 0x0000000415157c24 */ /* 0x008fc8000f8e0216 */
[----:B------:R-:W0:Y:S08]  /*1cb0*/  I2F.F64 R18, R21 ;  /* 0x0000001500127312 */ /* 0x000e300000201c00 */
[----:B0-----:R-:W0:Y:S02]  /*1cc0*/  F2I.F64.TRUNC R19, R18 ;  /* 0x0000001200137311 */ /* 0x001e24000030d100 */
[----:B0-----:R2:W-:Y:S02]  /*1cd0*/  STG.E desc[UR12][R14.64+0x600], R19 ;  /* 0x000600130e007986 */ /* 0x0015e4000c10190c */
.L_x_14:
[----:B------:R-:W-:Y:S05]  /*1ce0*/  @!P1 EXIT ;  /* 0x000000000000994d */ /* 0x000fea0003800000 */
[----:B------:R-:W-:Y:S02]  /*1cf0*/  ISETP.NE.AND P0, PT, R20, 0x1, PT ;  /* 0x000000011400780c */ /* 0x000fe40003f05270 */
[----:B------:R-:W-:-:S04]  /*1d00*/  LOP3.LUT R8, R8, 0x1, RZ, 0xc0, !PT ;  /* 0x0000000108087812 */ /* 0x000fc800078ec0ff */
[----:B------:R-:W-:-:S07]  /*1d10*/  ISETP.NE.U32.AND P1, PT, R8, 0x1, PT ;  /* 0x000000010800780c */ /* 0x000fce0003f25070 */
[----:B------:R-:W-:Y:S06]  /*1d20*/  @!P0 BRA `(.L_x_15) ;  /* 0x0000000000488947 */ /* 0x000fec0003800000 */
[----:B--2---:R-:W-:Y:S01]  /*1d30*/  IMAD R19, R0, 0x80, R9 ;  /* 0x0000008000137824 */ /* 0x004fe200078e0209 */
[----:B------:R-:W0:Y:S03]  /*1d40*/  LDCU UR4, c[0x0][0x38c] ;  /* 0x00007180ff0477ac */ /* 0x000e260008000800 */
[----:B------:R-:W-:-:S04]  /*1d50*/  IMAD.WIDE R16, R19, 0x4, R6 ;  /* 0x0000000413107825 */ /* 0x000fc800078e0206 */
[C---:B------:R-:W-:Y:S01]  /*1d60*/  IMAD.WIDE R10, R19.reuse, 0x4, R4 ;  /* 0x00000004130a7825 */ /* 0x040fe200078e0204 */
[----:B------:R-:W0:Y:S04]  /*1d70*/  LDG.E R8, desc[UR12][R16.64] ;  /* 0x0000000c10087981 */ /* 0x000e28000c1e1900 */
[----:B------:R-:W0:Y:S01]  /*1d80*/  LDG.E R13, desc[UR12][R10.64] ;  /* 0x0000000c0a0d7981 */ /* 0x000e22000c1e1900 */
[----:B------:R-:W-:-:S04]  /*1d90*/  IMAD.WIDE R18, R19, 0x4, R2 ;  /* 0x0000000413127825 */ /* 0x000fc800078e0202 */
[----:B0-----:R-:W-:-:S06]  /*1da0*/  IMAD R13, R8, UR4, R13 ;  /* 0x00000004080d7c24 */ /* 0x001fcc000f8e020d */
[----:B------:R-:W0:Y:S08]  /*1db0*/  I2F.F64 R12, R13 ;  /* 0x0000000d000c7312 */ /* 0x000e300000201c00 */
[----:B0-----:R-:W0:Y:S02]  /*1dc0*/  F2I.F64.TRUNC R21, R12 ;  /* 0x0000000c00157311 */ /* 0x001e24000030d100 */
[----:B0-----:R0:W-:Y:S04]  /*1dd0*/  STG.E desc[UR12][R18.64], R21 ;  /* 0x0000001512007986 */ /* 0x0011e8000c10190c */
[----:B------:R-:W2:Y:S04]  /*1de0*/  LDG.E R8, desc[UR12][R16.64+0x200] ;  /* 0x0002000c10087981 */ /* 0x000ea8000c1e1900 */
[----:B------:R-:W2:Y:S01]  /*1df0*/  LDG.E R15, desc[UR12][R10.64+0x200] ;  /* 0x0002000c0a0f7981 */ /* 0x000ea2000c1e1900 */
[----:B------:R-:W-:Y:S01]  /*1e00*/  IADD3 R0, PT, PT, R0, 0x2, RZ ;  /* 0x0000000200007810 */ /* 0x000fe20007ffe0ff */
[----:B--2---:R-:W-:-:S06]  /*1e10*/  IMAD R15, R8, UR4, R15 ;  /* 0x00000004080f7c24 */ /* 0x004fcc000f8e020f */
[----:B------:R-:W1:Y:S08]  /*1e20*/  I2F.F64 R14, R15 ;  /* 0x0000000f000e7312 */ /* 0x000e700000201c00 */
[----:B-1----:R-:W1:Y:S02]  /*1e30*/  F2I.F64.TRUNC R23, R14 ;  /* 0x0000000e00177311 */ /* 0x002e64000030d100 */
[----:B-1----:R0:W-:Y:S02]  /*1e40*/  STG.E desc[UR12][R18.64+0x200], R23 ;  /* 0x0002001712007986 */ /* 0x0021e4000c10190c */
.L_x_15:
[----:B------:R-:W-:Y:S05]  /*1e50*/  @P1 EXIT ;  /* 0x000000000000194d */ /* 0x000fea0003800000 */
[----:B------:R-:W-:Y:S01]  /*1e60*/  LEA R11, R0, R9, 0x7 ;  /* 0x00000009000b7211 */ /* 0x000fe200078e38ff */
[----:B------:R-:W3:Y:S04]  /*1e70*/  LDCU UR4, c[0x0][0x38c] ;  /* 0x00007180ff0477ac */ /* 0x000ee80008000800 */
[----:B------:R-:W-:-:S04]  /*1e80*/  IMAD.WIDE R6, R11, 0x4, R6 ;  /* 0x000000040b067825 */ /* 0x000fc800078e0206 */
[C---:B------:R-:W-:Y:S02]  /*1e90*/  IMAD.WIDE R4, R11.reuse, 0x4, R4 ;  /* 0x000000040b047825 */ /* 0x040fe400078e0204 */
[----:B------:R-:W3:Y:S04]  /*1ea0*/  LDG.E R6, desc[UR12][R6.64] ;  /* 0x0000000c06067981 */ /* 0x000ee8000c1e1900 */
[----:B------:R-:W3:Y:S01]  /*1eb0*/  LDG.E R5, desc[UR12][R4.64] ;  /* 0x0000000c04057981 */ /* 0x000ee2000c1e1900 */
[----:B------:R-:W-:-:S04]  /*1ec0*/  IMAD.WIDE R2, R11, 0x4, R2 ;  /* 0x000000040b027825 */ /* 0x000fc800078e0202 */
[----:B---3--:R-:W-:-:S06]  /*1ed0*/  IMAD R8, R6, UR4, R5 ;  /* 0x0000000406087c24 */ /* 0x008fcc000f8e0205 */
[----:B------:R-:W3:Y:S08]  /*1ee0*/  I2F.F64 R8, R8 ;  /* 0x0000000800087312 */ /* 0x000ef00000201c00 */
[----:B---3--:R-:W3:Y:S02]  /*1ef0*/  F2I.F64.TRUNC R9, R8 ;  /* 0x0000000800097311 */ /* 0x008ee4000030d100 */
[----:B---3--:R-:W-:Y:S01]  /*1f00*/  STG.E desc[UR12][R2.64], R9 ;  /* 0x0000000902007986 */ /* 0x008fe2000c10190c */
[----:B------:R-:W-:Y:S05]  /*1f10*/  EXIT ;  /* 0x000000000000794d */ /* 0x000fea0003800000 */
.L_x_16:
[----:B------:R-:W-:-:S00]  /*1f20*/  BRA `(.L_x_16) ;  /* 0xfffffffc00fc7947 */ /* 0x000fc0000383ffff */
[----:B------:R-:W-:-:S00]  /*1f30*/  NOP ;  /* 0x0000000000007918 */ /* 0x000fc00000000000 */
        /* <DEDUP_REMOVED lines=12> */
.L_x_35:


//--------------------- .text._ZN3cub18CUB_300001_SM_10006detail9transform16transform_kernelINS2_10policy_hubILb1EN4cuda3std3__45tupleIJN6thrust24THRUST_300001_SM_1000_NS6detail15normal_iteratorINSA_10device_ptrIiEEEESF_EEEE10policy1000Ei5saxpySF_JPiSK_EEEvT0_iT1_T2_DpNS2_10kernel_argIT3_EE --------------------------
	.section	.text._ZN3cub18CUB_300001_SM_10006detail9transform16transform_kernelINS2_10policy_hubILb1EN4cuda3std3__45tupleIJN6thrust24THRUST_300001_SM_1000_NS6detail15normal_iteratorINSA_10device_ptrIiEEEESF_EEEE10policy1000Ei5saxpySF_JPiSK_EEEvT0_iT1_T2_DpNS2_10kernel_argIT3_EE,"ax",@progbits
	.align	128
        .global         _ZN3cub18CUB_300001_SM_10006detail9transform16transform_kernelINS2_10policy_hubILb1EN4cuda3std3__45tupleIJN6thrust24THRUST_300001_SM_1000_NS6detail15normal_iteratorINSA_10device_ptrIiEEEESF_EEEE10policy1000Ei5saxpySF_JPiSK_EEEvT0_iT1_T2_DpNS2_10kernel_argIT3_EE
        .type           _ZN3cub18CUB_300001_SM_10006detail9transform16transform_kernelINS2_10policy_hubILb1EN4cuda3std3__45tupleIJN6thrust24THRUST_300001_SM_1000_NS6detail15normal_iteratorINSA_10device_ptrIiEEEESF_EEEE10policy1000Ei5saxpySF_JPiSK_EEEvT0_iT1_T2_DpNS2_10kernel_argIT3_EE,@function
        .size           _ZN3cub18CUB_300001_SM_10006detail9transform16transform_kernelINS2_10policy_hubILb1EN4cuda3std3__45tupleIJN6thrust24THRUST_300001_SM_1000_NS6detail15normal_iteratorINSA_10device_ptrIiEEEESF_EEEE10policy1000Ei5saxpySF_JPiSK_EEEvT0_iT1_T2_DpNS2_10kernel_argIT3_EE,(.L_x_36 - _ZN3cub18CUB_300001_SM_10006detail9transform16transform_kernelINS2_10policy_hubILb1EN4cuda3std3__45tupleIJN6thrust24THRUST_300001_SM_1000_NS6detail15normal_iteratorINSA_10device_ptrIiEEEESF_EEEE10policy1000Ei5saxpySF_JPiSK_EEEvT0_iT1_T2_DpNS2_10kernel_argIT3_EE)
        .other          _ZN3cub18CUB_300001_SM_10006detail9transform16transform_kernelINS2_10policy_hubILb1EN4cuda3std3__45tupleIJN6thrust24THRUST_300001_SM_1000_NS6detail15normal_iteratorINSA_10device_ptrIiEEEESF_EEEE10policy1000Ei5saxpySF_JPiSK_EEEvT0_iT1_T2_DpNS2_10kernel_argIT3_EE,@"STO_CUDA_ENTRY STV_DEFAULT"
_ZN3cub18CUB_300001_SM_10006detail9transform16transform_kernelINS2_10policy_hubILb1EN4cuda3std3__45tupleIJN6thrust24THRUST_300001_SM_1000_NS6detail15normal_iteratorINSA_10device_ptrIiEEEESF_EEEE10policy1000Ei5saxpySF_JPiSK_EEEvT0_iT1_T2_DpNS2_10kernel_argIT3_EE:
.text._ZN3cub18CUB_300001_SM_10006detail9transform16transform_kernelINS2_10policy_hubILb1EN4cuda3std3__45tupleIJN6thrust24THRUST_300001_SM_1000_NS6detail15normal_iteratorINSA_10device_ptrIiEEEESF_EEEE10policy1000Ei5saxpySF_JPiSK_EEEvT0_iT1_T2_DpNS2_10kernel_argIT3_EE:
[----:B------:R-:W-:Y:S08]  /*0000*/  LDC R1, c[0x0][0x37c] ;  /* 0x0000df00ff017b82 */ /* 0x000ff00000000800 */
[----:B------:R-:W0:Y:S01]  /*0010*/  S2UR UR18, SR_CTAID.X ;  /* 0x00000000001279c3 */ /* 0x000e220000002500 */
[----:B------:R-:W1:Y:S01]  /*0020*/  LDCU.64 UR12, c[0x0][0x380] ;  /* 0x00007000ff0c77ac */ /* 0x000e620008000a00 */
[----:B------:R-:W2:Y:S01]  /*0030*/  S2R R0, SR_TID.X ;  /* 0x0000000000007919 */ /* 0x000ea20000002100 */
[----:B------:R-:W-:Y:S01]  /*0040*/  BSSY.RECONVERGENT B0, `(.L_x_17) ;  /* 0x0000020000007945 */ /* 0x000fe20003800200 */
[----:B-1----:R-:W-:-:S04]  /*0050*/  USHF.L.U32 UR11, UR13, 0x7, URZ ;  /* 0x000000070d0b7899 */ /* 0x002fc800080006ff */
[----:B0-----:R-:W-:-:S04]  /*0060*/  UIMAD UR8, UR11, UR18, URZ ;  /* 0x000000120b0872a4 */ /* 0x001fc8000f8e02ff */
[----:B------:R-:W-:-:S04]  /*0070*/  UIADD3 UR10, UPT, UPT, -UR8, UR12, URZ ;  /* 0x0000000c080a7290 */ /* 0x000fc8000fffe1ff */
[----:B------:R-:W-:Y:S01]  /*0080*/  UISETP.LT.AND UP0, UPT, UR11, UR10, UPT ;  /* 0x0000000a0b00728c */ /* 0x000fe2000bf01270 */
[----:B--2---:R-:W-:-:S03]  /*0090*/  SHF.L.U32 R4, R0, 0x7, RZ ;  /* 0x0000000700047819 */ /* 0x004fc600000006ff */
[----:B------:R-:W-:-:S04]  /*00a0*/  USEL UR12, UR11, UR10, UP0 ;  /* 0x0000000a0b0c7287 */ /* 0x000fc80008000000 */
[----:B------:R-:W-:-:S06]  /*00b0*/  USHF.L.U32 UR4, UR12, 0x2, URZ ;  /* 0x000000020c047899 */ /* 0x000fcc00080006ff */
[----:B------:R-:W-:-:S13]  /*00c0*/  ISETP.GE.AND P0, PT, R4, UR4, PT ;  /* 0x0000000404007c0c */ /* 0x000fda000bf06270 */
[----:B------:R-:W-:Y:S05]  /*00d0*/  @P0 BRA `(.L_x_18) ;  /* 0x0000000000580947 */ /* 0x000fea0003800000 */
[----:B------:R-:W0:Y:S01]  /*00e0*/  LDC.64 R2, c[0x0][0x398] ;  /* 0x0000e600ff027b82 */ /* 0x000e220000000a00 */
[----:B------:R-:W-:Y:S01]  /*00f0*/  MOV R7, UR8 ;  /* 0x0000000800077c02 */ /* 0x000fe20008000f00 */
[----:B------:R-:W-:Y:S01]  /*0100*/  BSSY.RECONVERGENT B1, `(.L_x_19) ;  /* 0x000000a000017945 */ /* 0x000fe20003800200 */
[----:B------:R-:W-:Y:S02]  /*0110*/  IMAD.MOV.U32 R5, RZ, RZ, R4 ;  /* 0x000000ffff057224 */ /* 0x000fe400078e0004 */
[----:B0-----:R-:W-:-:S04]  /*0120*/  IMAD.WIDE.U32 R2, R0, 0x80, R2 ;  /* 0x0000008000027825 */ /* 0x001fc800078e0002 */
[----:B------:R-:W-:-:S07]  /*0130*/  IMAD.WIDE R2, R7, 0x4, R2 ;  /* 0x0000000407027825 */ /* 0x000fce00078e0202 */
.L_x_20:
[----:B------:R-:W-:Y:S01]  /*0140*/  IADD3 R5, PT, PT, R5, 0x4000, RZ ;  /* 0x0000400005057810 */ /* 0x000fe20007ffe0ff */
[----:B------:R0:W-:Y:S03]  /*0150*/  CCTL.E.PF2 [R2] ;  /* 0x000000000200798f */ /* 0x0001e60000800100 */
[----:B------:R-:W-:Y:S02]  /*0160*/  ISETP.GE.AND P0, PT, R5, UR4, PT ;  /* 0x0000000405007c0c */ /* 0x000fe4000bf06270 */
[----:B0-----:R-:W-:-:S04]  /*0170*/  IADD3 R2, P1, PT, R2, 0x4000, RZ ;  /* 0x0000400002027810 */ /* 0x001fc80007f3e0ff */
[----:B------:R-:W-:-:S07]  /*0180*/  IADD3.X R3, PT, PT, RZ, R3, RZ, P1, !PT ;  /* 0x00000003ff037210 */ /* 0x000fce0000ffe4ff */
[----:B------:R-:W-:Y:S05]  /*0190*/  @!P0 BRA `(.L_x_20) ;  /* 0xfffffffc00e88947 */ /* 0x000fea000383ffff */
[----:B------:R-:W-:Y:S05]  /*01a0*/  BSYNC.RECONVERGENT B1 ;  /* 0x0000000000017941 */ /* 0x000fea0003800200 */
.L_x_19:
[----:B------:R-:W0:Y:S02]  /*01b0*/  LDC.64 R2, c[0x0][0x3a8] ;  /* 0x0000ea00ff027b82 */ /* 0x000e240000000a00 */
[----:B0-----:R-:W-:-:S04]  /*01c0*/  IMAD.WIDE.U32 R2, R0, 0x80, R2 ;  /* 0x0000008000027825 */ /* 0x001fc800078e0002 */
[----:B------:R-:W-:-:S07]  /*01d0*/  IMAD.WIDE R2, R7, 0x4, R2 ;  /* 0x0000000407027825 */ /* 0x000fce00078e0202 */
.L_x_21:
[----:B------:R-:W-:Y:S01]  /*01e0*/  VIADD R4, R4, 0x4000 ;  /* 0x0000400004047836 */ /* 0x000fe20000000000 */
[----:B------:R0:W-:Y:S04]  /*01f0*/  CCTL.E.PF2 [R2] ;  /* 0x000000000200798f */ /* 0x0001e80000800100 */
[----:B------:R-:W-:Y:S02]  /*0200*/  ISETP.GE.AND P0, PT, R4, UR4, PT ;  /* 0x0000000404007c0c */ /* 0x000fe4000bf06270 */
[----:B0-----:R-:W-:-:S04]  /*0210*/  IADD3 R2, P1, PT, R2, 0x4000, RZ ;  /* 0x0000400002027810 */ /* 0x001fc80007f3e0ff */
[----:B------:R-:W-:-:S07]  /*0220*/  IADD3.X R3, PT, PT, RZ, R3, RZ, P1, !PT ;  /* 0x00000003ff037210 */ /* 0x000fce0000ffe4ff */
[----:B------:R-:W-:Y:S05]  /*0230*/  @!P0 BRA `(.L_x_21) ;  /* 0xfffffffc00e88947 */ /* 0x000fea000383ffff */
.L_x_18:
[----:B------:R-:W-:Y:S05]  /*0240*/  BSYNC.RECONVERGENT B0 ;  /* 0x0000000000007941 */ /* 0x000fea0003800200 */
.L_x_17:
[----:B------:R-:W0:Y:S01]  /*0250*/  LDCU.128 UR4, c[0x0][0x390] ;  /* 0x00007200ff0477ac */ /* 0x000e220008000c00 */
[----:B------:R-:W-:Y:S01]  /*0260*/  UIMAD.WIDE UR8, UR8, 0x4, URZ ;  /* 0x00000004080878a5 */ /* 0x000fe2000f8e02ff */
[----:B------:R-:W1:Y:S01]  /*0270*/  LDCU.64 UR20, c[0x0][0x358] ;  /* 0x00006b00ff1477ac */ /* 0x000e620008000a00 */
[----:B------:R-:W2:Y:S02]  /*0280*/  LDCU.64 UR14, c[0x0][0x3a8] ;  /* 0x00007500ff0e77ac */ /* 0x000ea40008000a00 */
[----:B0-----:R-:W-:-:S04]  /*0290*/  UIADD3 UR16, UP0, UPT, UR8, UR4, URZ ;  /* 0x0000000408107290 */ /* 0x001fc8000ff1e0ff */
[----:B------:R-:W-:Y:S02]  /*02a0*/  UIADD3.X UR17, UPT, UPT, UR9, UR5, URZ, UP0, !UPT ;  /* 0x0000000509117290 */ /* 0x000fe400087fe4ff */
[----:B------:R-:W-:-:S09]  /*02b0*/  UISETP.GT.AND UP0, UPT, UR11, UR10, UPT ;  /* 0x0000000a0b00728c */ /* 0x000fd2000bf04270 */
[----:B-12---:R-:W-:Y:S05]  /*02c0*/  BRA.U UP0, `(.L_x_22) ;  /* 0x0000000900dc7547 */ /* 0x006fea000b800000 */
[----:B------:R-:W-:-:S06]  /*02d0*/  UISETP.GE.AND UP0, UPT, UR13, 0x1, UPT ;  /* 0x000000010d00788c */ /* 0x000fcc000bf06270 */
[----:B------:R-:W-:-:S13]  /*02e0*/  PLOP3.LUT P0, PT, PT, PT, UP0, 0x80, 0x8 ;  /* 0x000000000008781c */ /* 0x000fda0003f0f008 */
[----:B------:R-:W-:Y:S05]  /*02f0*/  @!P0 EXIT ;  /* 0x000000000000894d */ /* 0x000fea0003800000 */
[----:B------:R-:W-:Y:S01]  /*0300*/  UISETP.GE.U32.AND UP0, UPT, UR13, 0x8, UPT ;  /* 0x000000080d00788c */ /* 0x000fe2000bf06070 */
[----:B------:R-:W-:-:S08]  /*0310*/  HFMA2 R6, -RZ, RZ, 0, 0 ;  /* 0x00000000ff067431 */ /* 0x000fd000000001ff */
[----:B------:R-:W-:Y:S05]  /*0320*/  BRA.U !UP0, `(.L_x_23) ;  /* 0x00000005086c7547 */ /* 0x000fea000b800000 */
[----:B------:R-:W0:Y:S01]  /*0330*/  LDC.64 R2, c[0x0][0x390] ;  /* 0x0000e400ff027b82 */ /* 0x000e220000000a00 */
[----:B------:R-:W-:Y:S01]  /*0340*/  UMOV UR10, UR8 ;  /* 0x00000008000a7c82 */ /* 0x000fe20008000000 */
[----:B------:R-:W-:Y:S01]  /*0350*/  UMOV UR11, UR9 ;  /* 0x00000009000b7c82 */ /* 0x000fe20008000000 */
[----:B------:R-:W-:Y:S02]  /*0360*/  UIADD3 UR9, UP2, UPT, UR10, 0x600, URZ ;  /* 0x000006000a097890 */ /* 0x000fe4000ff5e0ff */
[----:B------:R-:W-:Y:S02]  /*0370*/  ULOP3.LUT UR8, UR13, 0x7ffffff8, URZ, 0xc0, !UPT ;  /* 0x7ffffff80d087892 */ /* 0x000fe4000f8ec0ff */
[----:B------:R-:W-:Y:S01]  /*0380*/  UIADD3 UR12, UP0, UPT, UR9, UR4, URZ ;  /* 0x00000004090c7290 */ /* 0x000fe2000ff1e0ff */
[----:B------:R-:W1:Y:S01]  /*0390*/  LDC.64 R4, c[0x0][0x398] ;  /* 0x0000e600ff047b82 */ /* 0x000e620000000a00 */
[----:B------:R-:W-:Y:S02]  /*03a0*/  UIADD3.X UR4, UPT, UPT, URZ, UR11, URZ, UP2, !UPT ;  /* 0x0000000bff047290 */ /* 0x000fe400097fe4ff */
[----:B------:R-:W-:-:S02]  /*03b0*/  UIADD3 UR6, UP1, UPT, UR9, UR6, URZ ;  /* 0x0000000609067290 */ /* 0x000fc4000ff3e0ff */
[----:B------:R-:W-:Y:S01]  /*03c0*/  UIADD3 UR14, UP2, UPT, UR9, UR14, URZ ;  /* 0x0000000e090e7290 */ /* 0x000fe2000ff5e0ff */
[----:B------:R-:W2:Y:S02]  /*03d0*/  LDCU UR19, c[0x0][0x388] ;  /* 0x00007100ff1377ac */ /* 0x000ea40008000800 */
[----:B------:R-:W3:Y:S01]  /*03e0*/  LDC.64 R6, c[0x0][0x3a8] ;  /* 0x0000ea00ff067b82 */ /* 0x000ee20000000a00 */
[----:B------:R-:W-:Y:S02]  /*03f0*/  UIADD3.X UR7, UPT, UPT, UR4, UR7, URZ, UP1, !UPT ;  /* 0x0000000704077290 */ /* 0x000fe40008ffe4ff */
[----:B------:R-:W-:Y:S02]  /*0400*/  UIADD3.X UR5, UPT, UPT, UR4, UR5, URZ, UP0, !UPT ;  /* 0x0000000504057290 */ /* 0x000fe400087fe4ff */
[----:B------:R-:W-:Y:S01]  /*0410*/  UIADD3.X UR15, UPT, UPT, UR4, UR15, URZ, UP2, !UPT ;  /* 0x0000000f040f7290 */ /* 0x000fe200097fe4ff */
[----:B0-----:R-:W-:Y:S01]  /*0420*/  IMAD.WIDE.U32 R2, R0, 0x4, R2 ;  /* 0x0000000400027825 */ /* 0x001fe200078e0002 */
[----:B------:R-:W-:-:S03]  /*0430*/  UIADD3 UR8, UPT, UPT, -UR8, URZ, URZ ;  /* 0x000000ff08087290 */ /* 0x000fc6000fffe1ff */
[----:B-1----:R-:W-:-:S04]  /*0440*/  IMAD.WIDE.U32 R4, R0, 0x4, R4 ;  /* 0x0000000400047825 */ /* 0x002fc800078e0004 */
[----:B---3--:R-:W-:-:S04]  /*0450*/  IMAD.WIDE.U32 R6, R0, 0x4, R6 ;  /* 0x0000000400067825 */ /* 0x008fc800078e0006 */
[----:B--2---:R-:W-:-:S07]  /*0460*/  VIADD R0, R0, 0x80 ;  /* 0x0000008000007836 */ /* 0x004fce0000000000 */
.L_x_24:
        /* <DEDUP_REMOVED lines=10> */
[----:B------:R-:W-:-:S02]  /*0510*/  MOV R11, UR15 ;  /* 0x0000000f000b7c02 */ /* 0x000fc40008000f00 */
[----:B------:R-:W-:Y:S01]  /*0520*/  IADD3.X R19, PT, PT, R3, UR11, RZ, P0, !PT ;  /* 0x0000000b03137c10 */ /* 0x000fe200087fe4ff */
[----:B------:R-:W-:-:S04]  /*0530*/  IMAD.WIDE R8, R0, 0x4, R8 ;  /* 0x0000000400087825 */ /* 0x000fc800078e0208 */
[----:B------:R-:W-:-:S04]  /*0540*/  IMAD.WIDE R10, R0, 0x4, R10 ;  /* 0x00000004000a7825 */ /* 0x000fc800078e020a */
[----:B--2---:R-:W-:-:S06]  /*0550*/  IMAD R12, R14, UR19, R17 ;  /* 0x000000130e0c7c24 */ /* 0x004fcc000f8e0211 */
[----:B------:R-:W0:Y:S08]  /*0560*/  I2F.F64 R12, R12 ;  /* 0x0000000c000c7312 */ /* 0x000e300000201c00 */
[----:B0-----:R-:W0:Y:S02]  /*0570*/  F2I.F64.TRUNC R21, R12 ;  /* 0x0000000c00157311 */ /* 0x001e24000030d100 */
[----:B0-----:R0:W-:Y:S04]  /*0580*/  STG.E desc[UR20][R18.64], R21 ;  /* 0x0000001512007986 */ /* 0x0011e8000c101914 */
[----:B------:R-:W2:Y:S04]  /*0590*/  LDG.E R14, desc[UR20][R8.64+-0x600] ;  /* 0xfffa0014080e7981 */ /* 0x000ea8000c1e1900 */
[----:B------:R-:W2:Y:S01]  /*05a0*/  LDG.E R13, desc[UR20][R10.64+-0x600] ;  /* 0xfffa00140a0d7981 */ /* 0x000ea2000c1e1900 */
[----:B------:R-:W-:Y:S01]  /*05b0*/  MOV R12, UR12 ;  /* 0x0000000c000c7c02 */ /* 0x000fe20008000f00 */
[----:B--2---:R-:W-:-:S06]  /*05c0*/  IMAD R14, R14, UR19, R13 ;  /* 0x000000130e0e7c24 */ /* 0x004fcc000f8e020d */
[----:B------:R-:W1:Y:S01]  /*05d0*/  I2F.F64 R14, R14 ;  /* 0x0000000e000e7312 */ /* 0x000e620000201c00 */
[----:B------:R-:W-:Y:S02]  /*05e0*/  IMAD.U32 R13, RZ, RZ, UR5 ;  /* 0x00000005ff0d7e24 */ /* 0x000fe4000f8e00ff */
[----:B------:R-:W-:-:S05]  /*05f0*/  IMAD.WIDE R12, R0, 0x4, R12 ;  /* 0x00000004000c7825 */ /* 0x000fca00078e020c */
[----:B-1----:R-:W1:Y:S02]  /*0600*/  F2I.F64.TRUNC R23, R14 ;  /* 0x0000000e00177311 */ /* 0x002e64000030d100 */
[----:B-1----:R1:W-:Y:S04]  /*0610*/  STG.E desc[UR20][R12.64+-0x600], R23 ;  /* 0xfffa00170c007986 */ /* 0x0023e8000c101914 */
[----:B------:R-:W2:Y:S04]  /*0620*/  LDG.E R16, desc[UR20][R8.64+-0x400] ;  /* 0xfffc001408107981 */ /* 0x000ea8000c1e1900 */
[----:B------:R-:W2:Y:S02]  /*0630*/  LDG.E R17, desc[UR20][R10.64+-0x400] ;  /* 0xfffc00140a117981 */ /* 0x000ea4000c1e1900 */
[----:B--2---:R-:W-:-:S06]  /*0640*/  IMAD R16, R16, UR19, R17 ;  /* 0x0000001310107c24 */ /* 0x004fcc000f8e0211 */
[----:B------:R-:W0:Y:S08]  /*0650*/  I2F.F64 R16, R16 ;  /* 0x0000001000107312 */ /* 0x000e300000201c00 */
[----:B0-----:R-:W0:Y:S02]  /*0660*/  F2I.F64.TRUNC R19, R16 ;  /* 0x0000001000137311 */ /* 0x001e24000030d100 */
[----:B0-----:R0:W-:Y:S04]  /*0670*/  STG.E desc[UR20][R12.64+-0x400], R19 ;  /* 0xfffc00130c007986 */ /* 0x0011e8000c101914 */
[----:B------:R-:W2:Y:S04]  /*0680*/  LDG.E R14, desc[UR20][R8.64+-0x200] ;  /* 0xfffe0014080e7981 */ /* 0x000ea8000c1e1900 */
[----:B------:R-:W2:Y:S02]  /*0690*/  LDG.E R15, desc[UR20][R10.64+-0x200] ;  /* 0xfffe00140a0f7981 */ /* 0x000ea4000c1e1900 */
[----:B--2---:R-:W-:-:S06]  /*06a0*/  IMAD R14, R14, UR19, R15 ;  /* 0x000000130e0e7c24 */ /* 0x004fcc000f8e020f */
[----:B------:R-:W2:Y:S08]  /*06b0*/  I2F.F64 R14, R14 ;  /* 0x0000000e000e7312 */ /* 0x000eb00000201c00 */
[----:B--2---:R-:W2:Y:S02]  /*06c0*/  F2I.F64.TRUNC R21, R14 ;  /* 0x0000000e00157311 */ /* 0x004ea4000030d100 */
[----:B--2---:R2:W-:Y:S04]  /*06d0*/  STG.E desc[UR20][R12.64+-0x200], R21 ;  /* 0xfffe00150c007986 */ /* 0x0045e8000c101914 */
[----:B------:R-:W3:Y:S04]  /*06e0*/  LDG.E R18, desc[UR20][R8.64] ;  /* 0x0000001408127981 */ /* 0x000ee8000c1e1900 */
[----:B-1----:R-:W3:Y:S02]  /*06f0*/  LDG.E R23, desc[UR20][R10.64] ;  /* 0x000000140a177981 */ /* 0x002ee4000c1e1900 */
[----:B---3--:R-:W-:-:S04]  /*0700*/  IMAD R18, R18, UR19, R23 ;  /* 0x0000001312127c24 */ /* 0x008fc8000f8e0217 */
[----:B------:R-:W0:Y:S08]  /*0710*/  I2F.F64 R16, R18 ;  /* 0x0000001200107312 */ /* 0x000e300000201c00 */
[----:B0-----:R-:W0:Y:S02]  /*0720*/  F2I.F64.TRUNC R19, R16 ;  /* 0x0000001000137311 */ /* 0x001e24000030d100 */
[----:B0-----:R0:W-:Y:S04]  /*0730*/  STG.E desc[UR20][R12.64], R19 ;  /* 0x000000130c007986 */ /* 0x0011e8000c101914 */
[----:B------:R-:W3:Y:S04]  /*0740*/  LDG.E R20, desc[UR20][R8.64+0x200] ;  /* 0x0002001408147981 */ /* 0x000ee8000c1e1900 */
[----:B------:R-:W3:Y:S02]  /*0750*/  LDG.E R23, desc[UR20][R10.64+0x200] ;  /* 0x000200140a177981 */ /* 0x000ee4000c1e1900 */
[----:B---3--:R-:W-:-:S04]  /*0760*/  IMAD R20, R20, UR19, R23 ;  /* 0x0000001314147c24 */ /* 0x008fc8000f8e0217 */
[----:B------:R-:W2:Y:S08]  /*0770*/  I2F.F64 R14, R20 ;  /* 0x00000014000e7312 */ /* 0x000eb00000201c00 */
[----:B--2---:R-:W1:Y:S02]  /*0780*/  F2I.F64.TRUNC R21, R14 ;  /* 0x0000000e00157311 */ /* 0x004e64000030d100 */
[----:B-1----:R1:W-:Y:S04]  /*0790*/  STG.E desc[UR20][R12.64+0x200], R21 ;  /* 0x000200150c007986 */ /* 0x0023e8000c101914 */
[----:B------:R-:W2:Y:S04]  /*07a0*/  LDG.E R22, desc[UR20][R8.64+0x400] ;  /* 0x0004001408167981 */ /* 0x000ea8000c1e1900 */
[----:B------:R-:W2:Y:S02]  /*07b0*/  LDG.E R23, desc[UR20][R10.64+0x400] ;  /* 0x000400140a177981 */ /* 0x000ea4000c1e1900 */
[----:B--2---:R-:W-:-:S04]  /*07c0*/  IMAD R22, R22, UR19, R23 ;  /* 0x0000001316167c24 */ /* 0x004fc8000f8e0217 */
[----:B------:R-:W2:Y:S08]  /*07d0*/  I2F.F64 R16, R22 ;  /* 0x0000001600107312 */ /* 0x000eb00000201c00 */
[----:B--2---:R-:W2:Y:S02]  /*07e0*/  F2I.F64.TRUNC R17, R16 ;  /* 0x0000001000117311 */ /* 0x004ea4000030d100 */
[----:B--2---:R1:W-:Y:S04]  /*07f0*/  STG.E desc[UR20][R12.64+0x400], R17 ;  /* 0x000400110c007986 */ /* 0x0043e8000c101914 */
[----:B------:R-:W2:Y:S04]  /*0800*/  LDG.E R18, desc[UR20][R8.64+0x600] ;  /* 0x0006001408127981 */ /* 0x000ea8000c1e1900 */
[----:B0-----:R-:W2:Y:S01]  /*0810*/  LDG.E R19, desc[UR20][R10.64+0x600] ;  /* 0x000600140a137981 */ /* 0x001ea2000c1e1900 */
[----:B------:R-:W-:-:S02]  /*0820*/  UIADD3 UR10, UP0, UPT, UR10, 0x1000, URZ ;  /* 0x000010000a0a7890 */ /* 0x000fc4000ff1e0ff */
[----:B------:R-:W-:Y:S02]  /*0830*/  UIADD3 UR8, UPT, UPT, UR8, 0x8, URZ ;  /* 0x0000000808087890 */ /* 0x000fe4000fffe0ff */
[----:B------:R-:W-:Y:S02]  /*0840*/  UIADD3.X UR11, UPT, UPT, URZ, UR11, URZ, UP0, !UPT ;  /* 0x0000000bff0b7290 */ /* 0x000fe400087fe4ff */
[----:B------:R-:W-:Y:S01]  /*0850*/  UISETP.NE.AND UP0, UPT, UR8, URZ, UPT ;  /* 0x000000ff0800728c */ /* 0x000fe2000bf05270 */
[----:B------:R-:W-:Y:S01]  /*0860*/  IADD3 R0, PT, PT, R0, 0x400, RZ ;  /* 0x0000040000007810 */ /* 0x000fe20007ffe0ff */
[----:B--2---:R-:W-:-:S04]  /*0870*/  IMAD R18, R18, UR19, R19 ;  /* 0x0000001312127c24 */ /* 0x004fc8000f8e0213 */
[----:B------:R-:W0:Y:S08]  /*0880*/  I2F.F64 R14, R18 ;  /* 0x00000012000e7312 */ /* 0x000e300000201c00 */
[----:B0-----:R-:W0:Y:S02]  /*0890*/  F2I.F64.TRUNC R15, R14 ;  /* 0x0000000e000f7311 */ /* 0x001e24000030d100 */
[----:B0-----:R1:W-:Y:S01]  /*08a0*/  STG.E desc[UR20][R12.64+0x600], R15 ;  /* 0x0006000f0c007986 */ /* 0x0013e2000c101914 */
[----:B------:R-:W-:Y:S05]  /*08b0*/  BRA.U UP0, `(.L_x_24) ;  /* 0xfffffff900ec7547 */ /* 0x000fea000b83ffff */
[----:B------:R-:W0:Y:S02]  /*08c0*/  LDC R6, c[0x0][0x384] ;  /* 0x0000e100ff067b82 */ /* 0x000e240000000800 */
[----:B0-----:R-:W-:-:S07]  /*08d0*/  LOP3.LUT R6, R6, 0x7ffffff8, RZ, 0xc0, !PT ;  /* 0x7ffffff806067812 */ /* 0x001fce00078ec0ff */
.L_x_23:
[----:B------:R-:W0:Y:S02]  /*08e0*/  LDC R0, c[0x0][0x384] ;  /* 0x0000e100ff007b82 */ /* 0x000e240000000800 */
[----:B0-----:R-:W-:-:S13]  /*08f0*/  LOP3.LUT P0, R3, R0, 0x7, RZ, 0xc0, !PT ;  /* 0x0000000700037812 */ /* 0x001fda000780c0ff */
[----:B------:R-:W-:Y:S05]  /*0900*/  @!P0 EXIT ;  /* 0x000000000000894d */ /* 0x000fea0003800000 */
[----:B------:R-:W0:Y:S01]  /*0910*/  LDCU.64 UR4, c[0x0][0x3a8] ;  /* 0x00007500ff0477ac */ /* 0x000e220008000a00 */
[C---:B------:R-:W-:Y:S01]  /*0920*/  SHF.L.U32 R2, R0.reuse, 0x7, RZ ;  /* 0x0000000700027819 */ /* 0x040fe200000006ff */
[----:B------:R-:W2:Y:S01]  /*0930*/  S2R R7, SR_TID.X ;  /* 0x0000000000077919 */ /* 0x000ea20000002100 */
[----:B------:R-:W-:Y:S01]  /*0940*/  ISETP.GE.U32.AND P0, PT, R3, 0x4, PT ;  /* 0x000000040300780c */ /* 0x000fe20003f06070 */
[----:B------:R-:W3:Y:S01]  /*0950*/  LDCU.64 UR6, c[0x0][0x398] ;  /* 0x00007300ff0677ac */ /* 0x000ee20008000a00 */
[----:B------:R-:W-:Y:S01]  /*0960*/  LOP3.LUT R18, R0, 0x3, RZ, 0xc0, !PT ;  /* 0x0000000300127812 */ /* 0x000fe200078ec0ff */
[----:B------:R-:W-:-:S03]  /*0970*/  IMAD R2, R2, UR18, RZ ;  /* 0x0000001202027c24 */ /* 0x000fc6000f8e02ff */
[----:B------:R-:W-:Y:S01]  /*0980*/  ISETP.NE.AND P1, PT, R18, RZ, PT ;  /* 0x000000ff1200720c */ /* 0x000fe20003f25270 */
[----:B------:R-:W-:-:S03]  /*0990*/  IMAD.WIDE R4, R2, 0x4, RZ ;  /* 0x0000000402047825 */ /* 0x000fc600078e02ff */
[C---:B0-----:R-:W-:Y:S02]  /*09a0*/  IADD3 R2, P2, PT, R4.reuse, UR4, RZ ;  /* 0x0000000404027c10 */ /* 0x041fe4000ff5e0ff */
[----:B---3--:R-:W-:Y:S02]  /*09b0*/  IADD3 R4, P3, PT, R4, UR6, RZ ;  /* 0x0000000604047c10 */ /* 0x008fe4000ff7e0ff */
[C---:B------:R-:W-:Y:S02]  /*09c0*/  IADD3.X R3, PT, PT, R5.reuse, UR5, RZ, P2, !PT ;  /* 0x0000000505037c10 */ /* 0x040fe400097fe4ff */
[----:B------:R-:W-:Y:S01]  /*09d0*/  IADD3.X R5, PT, PT, R5, UR7, RZ, P3, !PT ;  /* 0x0000000705057c10 */ /* 0x000fe20009ffe4ff */
[----:B------:R-:W-:Y:S08]  /*09e0*/  @!P0 BRA `(.L_x_25) ;  /* 0x00000000007c8947 */ /* 0x000ff00003800000 */
[----:B-12---:R-:W-:Y:S01]  /*09f0*/  IMAD R13, R6, 0x80, R7 ;  /* 0x00000080060d7824 */ /* 0x006fe200078e0207 */
[----:B------:R-:W0:Y:S03]  /*0a00*/  LDCU UR4, c[0x0][0x388] ;  /* 0x00007100ff0477ac */ /* 0x000e260008000800 */
[----:B------:R-:W-:-:S04]  /*0a10*/  IMAD.WIDE R10, R13, 0x4, R4 ;  /* 0x000000040d0a7825 */ /* 0x000fc800078e0204 */
[----:B------:R-:W-:Y:S01]  /*0a20*/  IMAD.WIDE R8, R13, 0x4, R2 ;  /* 0x000000040d087825 */ /* 0x000fe200078e0202 */
[----:B------:R-:W0:Y:S04]  /*0a30*/  LDG.E R12, desc[UR20][R10.64] ;  /* 0x000000140a0c7981 */ /* 0x000e28000c1e1900 */
[----:B------:R-:W0:Y:S02]  /*0a40*/  LDG.E R15, desc[UR20][R8.64] ;  /* 0x00000014080f7981 */ /* 0x000e24000c1e1900 */
[----:B0-----:R-:W-:Y:S01]  /*0a50*/  IMAD R15, R12, UR4, R15 ;  /* 0x000000040c0f7c24 */ /* 0x001fe2000f8e020f */
[----:B------:R-:W-:-:S05]  /*0a60*/  MOV R12, 0x4 ;  /* 0x00000004000c7802 */ /* 0x000fca0000000f00 */
[----:B------:R-:W0:Y:S01]  /*0a70*/  I2F.F64 R14, R15 ;  /* 0x0000000f000e7312 */ /* 0x000e220000201c00 */
[----:B------:R-:W-:-:S07]  /*0a80*/  IMAD.WIDE R12, R13, R12, UR16 ;  /* 0x000000100d0c7e25 */ /* 0x000fce000f8e020c */
        /* <DEDUP_REMOVED lines=15> */
[----:B------:R-:W2:Y:S01]  /*0b80*/  LDG.E R23, desc[UR20][R8.64+0x600] ;  /* 0x0006001408177981 */ /* 0x000ea2000c1e1900 */
[----:B------:R-:W-:Y:S01]  /*0b90*/  IADD3 R6, PT, PT, R6, 0x4, RZ ;  /* 0x0000000406067810 */ /* 0x000fe20007ffe0ff */
[----:B--2---:R-:W-:-:S04]  /*0ba0*/  IMAD R20, R20, UR4, R23 ;  /* 0x0000000414147c24 */ /* 0x004fc8000f8e0217 */
[----:B------:R-:W0:Y:S08]  /*0bb0*/  I2F.F64 R16, R20 ;  /* 0x0000001400107312 */ /* 0x000e300000201c00 */
[----:B0-----:R-:W0:Y:S02]  /*0bc0*/  F2I.F64.TRUNC R17, R16 ;  /* 0x0000001000117311 */ /* 0x001e24000030d100 */
[----:B0-----:R3:W-:Y:S02]  /*0bd0*/  STG.E desc[UR20][R12.64+0x600], R17 ;  /* 0x000600110c007986 */ /* 0x0017e4000c101914 */
.L_x_25:
[----:B------:R-:W-:Y:S05]  /*0be0*/  @!P1 EXIT ;  /* 0x000000000000994d */ /* 0x000fea0003800000 */
[----:B------:R-:W-:Y:S02]  /*0bf0*/  ISETP.NE.AND P0, PT, R18, 0x1, PT ;  /* 0x000000011200780c */ /* 0x000fe40003f05270 */
[----:B------:R-:W-:-:S04]  /*0c00*/  LOP3.LUT R0, R0, 0x1, RZ, 0xc0, !PT ;  /* 0x0000000100007812 */ /* 0x000fc800078ec0ff */
[----:B------:R-:W-:-:S07]  /*0c10*/  ISETP.NE.U32.AND P1, PT, R0, 0x1, PT ;  /* 0x000000010000780c */ /* 0x000fce0003f25070 */
[----:B------:R-:W-:Y:S06]  /*0c20*/  @!P0 BRA `(.L_x_26) ;  /* 0x00000000004c8947 */ /* 0x000fec0003800000 */
[----:B-123--:R-:W-:Y:S01]  /*0c30*/  IMAD R17, R6, 0x80, R7 ;  /* 0x0000008006117824 */ /* 0x00efe200078e0207 */
[----:B------:R-:W0:Y:S03]  /*0c40*/  LDCU UR4, c[0x0][0x388] ;  /* 0x00007100ff0477ac */ /* 0x000e260008000800 */
[----:B------:R-:W-:-:S04]  /*0c50*/  IMAD.WIDE R14, R17, 0x4, R4 ;  /* 0x00000004110e7825 */ /* 0x000fc800078e0204 */
[----:B------:R-:W-:Y:S01]  /*0c60*/  IMAD.WIDE R8, R17, 0x4, R2 ;  /* 0x0000000411087825 */ /* 0x000fe200078e0202 */
[----:B------:R-:W0:Y:S04]  /*0c70*/  LDG.E R0, desc[UR20][R14.64] ;  /* 0x000000140e007981 */ /* 0x000e28000c1e1900 */
[----:B------:R-:W0:Y:S01]  /*0c80*/  LDG.E R11, desc[UR20][R8.64] ;  /* 0x00000014080b7981 */ /* 0x000e22000c1e1900 */
[----:B------:R-:W-:-:S05]  /*0c90*/  HFMA2 R16, -RZ, RZ, 0, 2.384185791015625e-07 ;  /* 0x00000004ff107431 */ /* 0x000fca00000001ff */
[----:B------:R-:W-:-:S04]  /*0ca0*/  IMAD.WIDE R16, R17, R16, UR16 ;  /* 0x0000001011107e25 */ /* 0x000fc8000f8e0210 */
        /* <DEDUP_REMOVED lines=11> */
.L_x_26:
[----:B------:R-:W-:Y:S05]  /*0d60*/  @P1 EXIT ;  /* 0x000000000000194d */ /* 0x000fea0003800000 */
[----:B--2---:R-:W-:Y:S01]  /*0d70*/  IMAD R9, R6, 0x80, R7 ;  /* 0x0000008006097824 */ /* 0x004fe200078e0207 */
[----:B------:R-:W2:Y:S03]  /*0d80*/  LDCU UR4, c[0x0][0x388] ;  /* 0x00007100ff0477ac */ /* 0x000ea60008000800 */
[----:B------:R-:W-:-:S04]  /*0d90*/  IMAD.WIDE R4, R9, 0x4, R4 ;  /* 0x0000000409047825 */ /* 0x000fc800078e0204 */
[----:B------:R-:W-:Y:S02]  /*0da0*/  IMAD.WIDE R2, R9, 0x4, R2 ;  /* 0x0000000409027825 */ /* 0x000fe400078e0202 */
[----:B------:R-:W2:Y:S04]  /*0db0*/  LDG.E R4, desc[UR20][R4.64] ;  /* 0x0000001404047981 */ /* 0x000ea8000c1e1900 */
[----:B------:R-:W2:Y:S01]  /*0dc0*/  LDG.E R3, desc[UR20][R2.64] ;  /* 0x0000001402037981 */ /* 0x000ea2000c1e1900 */
[----:B------:R-:W-:-:S05]  /*0dd0*/  MOV R8, 0x4 ;  /* 0x0000000400087802 */ /* 0x000fca0000000f00 */
[----:B------:R-:W-:-:S04]  /*0de0*/  IMAD.WIDE R8, R9, R8, UR16 ;  /* 0x0000001009087e25 */ /* 0x000fc8000f8e0208 */
[----:B--2---:R-:W-:-:S06]  /*0df0*/  IMAD R6, R4, UR4, R3 ;  /* 0x0000000404067c24 */ /* 0x004fcc000f8e0203 */
[----:B------:R-:W2:Y:S08]  /*0e00*/  I2F.F64 R6, R6 ;  /* 0x0000000600067312 */ /* 0x000eb00000201c00 */
[----:B--2---:R-:W2:Y:S02]  /*0e10*/  F2I.F64.TRUNC R7, R6 ;  /* 0x0000000600077311 */ /* 0x004ea4000030d100 */
[----:B--2---:R-:W-:Y:S01]  /*0e20*/  STG.E desc[UR20][R8.64], R7 ;  /* 0x0000000708007986 */ /* 0x004fe2000c101914 */
[----:B------:R-:W-:Y:S05]  /*0e30*/  EXIT ;  /* 0x000000000000794d */ /* 0x000fea0003800000 */
.L_x_22:
[----:B------:R-:W0:Y:S02]  /*0e40*/  LDC R6, c[0x0][0x384] ;  /* 0x0000e100ff067b82 */ /* 0x000e240000000800 */
[----:B0-----:R-:W-:-:S13]  /*0e50*/  ISETP.GE.AND P0, PT, R6, 0x1, PT ;  /* 0x000000010600780c */ /* 0x001fda0003f06270 */
[----:B------:R-:W-:Y:S05]  /*0e60*/  @!P0 EXIT ;  /* 0x000000000000894d */ /* 0x000fea0003800000 */
[----:B------:R-:W0:Y:S01]  /*0e70*/  LDCU.64 UR4, c[0x0][0x398] ;  /* 0x00007300ff0477ac */ /* 0x000e220008000a00 */
[C---:B------:R-:W-:Y:S01]  /*0e80*/  SHF.L.U32 R2, R6.reuse, 0x7, RZ ;  /* 0x0000000706027819 */ /* 0x040fe200000006ff */
[----:B------:R-:W1:Y:S01]  /*0e90*/  S2R R0, SR_TID.X ;  /* 0x0000000000007919 */ /* 0x000e620000002100 */
[----:B------:R-:W-:Y:S01]  /*0ea0*/  HFMA2 R7, -RZ, RZ, 0, 0 ;  /* 0x00000000ff077431 */ /* 0x000fe200000001ff */
[----:B------:R-:W2:Y:S01]  /*0eb0*/  LDCU.64 UR6, c[0x0][0x3a8] ;  /* 0x00007500ff0677ac */ /* 0x000ea20008000a00 */
[----:B------:R-:W-:Y:S01]  /*0ec0*/  LOP3.LUT R8, R6, 0x7, RZ, 0xc0, !PT ;  /* 0x0000000706087812 */ /* 0x000fe200078ec0ff */
[----:B------:R-:W-:-:S04]  /*0ed0*/  IMAD R2, R2, UR18, RZ ;  /* 0x0000001202027c24 */ /* 0x000fc8000f8e02ff */
[----:B------:R-:W-:-:S03]  /*0ee0*/  IMAD.WIDE R4, R2, 0x4, RZ ;  /* 0x0000000402047825 */ /* 0x000fc600078e02ff */
[----:B0-----:R-:W-:-:S04]  /*0ef0*/  IADD3 R2, P0, PT, R4, UR4, RZ ;  /* 0x0000000404027c10 */ /* 0x001fc8000ff1e0ff */
[----:B------:R-:W-:Y:S02]  /*0f00*/  IADD3.X R3, PT, PT, R5, UR5, RZ, P0, !PT ;  /* 0x0000000505037c10 */ /* 0x000fe400087fe4ff */
[----:B------:R-:W-:Y:S02]  /*0f10*/  ISETP.GE.U32.AND P0, PT, R6, 0x8, PT ;  /* 0x000000080600780c */ /* 0x000fe40003f06070 */
[----:B--2---:R-:W-:-:S04]  /*0f20*/  IADD3 R4, P1, PT, R4, UR6, RZ ;  /* 0x0000000604047c10 */ /* 0x004fc8000ff3e0ff */
[----:B------:R-:W-:-:S07]  /*0f30*/  IADD3.X R5, PT, PT, R5, UR7, RZ, P1, !PT ;  /* 0x0000000705057c10 */ /* 0x000fce0008ffe4ff */
[----:B-1----:R-:W-:Y:S05]  /*0f40*/  @!P0 BRA `(.L_x_27) ;  /* 0x0000000400608947 */ /* 0x002fea0003800000 */
[----:B------:R-:W-:Y:S01]  /*0f50*/  LOP3.LUT R7, R6, 0x7ffffff8, RZ, 0xc0, !PT ;  /* 0x7ffffff806077812 */ /* 0x000fe200078ec0ff */
[----:B------:R-:W-:Y:S01]  /*0f60*/  IMAD.MOV.U32 R6, RZ, RZ, RZ ;  /* 0x000000ffff067224 */ /* 0x000fe200078e00ff */
[----:B------:R-:W0:Y:S06]  /*0f70*/  LDCU UR4, c[0x0][0x388] ;  /* 0x00007100ff0477ac */ /* 0x000e2c0008000800 */
.L_x_30:
[----:B------:R-:W-:-:S04]  /*0f80*/  LEA R9, R6, R0, 0x7 ;  /* 0x0000000006097211 */ /* 0x000fc800078e38ff */
[----:B------:R-:W-:-:S13]  /*0f90*/  ISETP.GE.AND P0, PT, R9, UR12, PT ;  /* 0x0000000c09007c0c */ /* 0x000fda000bf06270 */
[C---:B------:R-:W-:Y:S01]  /*0fa0*/  @!P0 IMAD.WIDE.U32 R12, R9.reuse, 0x4, R2 ;  /* 0x00000004090c8825 */ /* 0x040fe200078e0002 */
[----:B-1----:R-:W1:Y:S03]  /*0fb0*/  @!P0 LDC R16, c[0x0][0x388] ;  /* 0x0000e200ff108b82 */ /* 0x002e660000000800 */
[C---:B------:R-:W-:Y:S02]  /*0fc0*/  @!P0 IMAD.WIDE.U32 R14, R9.reuse, 0x4, R4 ;  /* 0x00000004090e8825 */ /* 0x040fe400078e0004 */
[----:B------:R-:W1:Y:S04]  /*0fd0*/  @!P0 LDG.E R12, desc[UR20][R12.64] ;  /* 0x000000140c0c8981 */ /* 0x000e68000c1e1900 */
[----:B------:R-:W1:Y:S01]  /*0fe0*/  @!P0 LDG.E R15, desc[UR20][R14.64] ;  /* 0x000000140e0f8981 */ /* 0x000e62000c1e1900 */
[----:B------:R-:W-:-:S02]  /*0ff0*/  IADD3 R23, PT, PT, R9, 0x80, RZ ;  /* 0x0000008009177810 */ /* 0x000fc40007ffe0ff */
[----:B------:R-:W-:Y:S02]  /*1000*/  MOV R18, 0x4 ;  /* 0x0000000400127802 */ /* 0x000fe40000000f00 */
[C---:B------:R-:W-:Y:S01]  /*1010*/  ISETP.GE.AND P1, PT, R23.reuse, UR12, PT ;  /* 0x0000000c17007c0c */ /* 0x040fe2000bf26270 */
[----:B------:R-:W-:-:S04]  /*1020*/  IMAD.WIDE R10, R23, 0x4, R2 ;  /* 0x00000004170a7825 */ /* 0x000fc800078e0202 */
[----:B------:R-:W-:-:S08]  /*1030*/  @!P0 IMAD.WIDE.U32 R18, R9, R18, UR16 ;  /* 0x0000001009128e25 */ /* 0x000fd0000f8e0012 */
[----:B------:R-:W2:Y:S01]  /*1040*/  @!P1 LDC R20, c[0x0][0x388] ;  /* 0x0000e200ff149b82 */ /* 0x000ea20000000800 */
[----:B-1----:R-:W-:Y:S02]  /*1050*/  @!P0 IMAD R16, R12, R16, R15 ;  /* 0x000000100c108224 */ /* 0x002fe400078e020f */
[----:B------:R-:W-:-:S04]  /*1060*/  IMAD.WIDE R12, R23, 0x4, R4 ;  /* 0x00000004170c7825 */ /* 0x000fc800078e0204 */
[----:B------:R-:W1:Y:S08]  /*1070*/  @!P0 I2F.F64 R16, R16 ;  /* 0x0000001000108312 */ /* 0x000e700000201c00 */
[----:B-1----:R-:W1:Y:S02]  /*1080*/  @!P0 F2I.F64.TRUNC R21, R16 ;  /* 0x0000001000158311 */ /* 0x002e64000030d100 */
[----:B-1----:R1:W-:Y:S04]  /*1090*/  @!P0 STG.E desc[UR20][R18.64], R21 ;  /* 0x0000001512008986 */ /* 0x0023e8000c101914 */
[----:B------:R-:W2:Y:S04]  /*10a0*/  @!P1 LDG.E R14, desc[UR20][R10.64] ;  /* 0x000000140a0e9981 */ /* 0x000ea8000c1e1900 */
[----:B------:R-:W2:Y:S02]  /*10b0*/  @!P1 LDG.E R15, desc[UR20][R12.64] ;  /* 0x000000140c0f9981 */ /* 0x000ea4000c1e1900 */
[----:B--2---:R-:W-:-:S02]  /*10c0*/  @!P1 IMAD R20, R14, R20, R15 ;  /* 0x000000140e149224 */ /* 0x004fc400078e020f */
[----:B------:R-:W-:Y:S02]  /*10d0*/  VIADD R14, R9, 0x100 ;  /* 0x00000100090e7836 */ /* 0x000fe40000000000 */
[----:B------:R-:W2:Y:S03]  /*10e0*/  @!P1 I2F.F64 R16, R20 ;  /* 0x0000001400109312 */ /* 0x000ea60000201c00 */
[----:B------:R-:W-:Y:S01]  /*10f0*/  ISETP.GE.AND P0, PT, R14, UR12, PT ;  /* 0x0000000c0e007c0c */ /* 0x000fe2000bf06270 */
[----:B------:R-:W-:-:S05]  /*1100*/  HFMA2 R14, -RZ, RZ, 0, 2.384185791015625e-07 ;  /* 0x00000004ff0e7431 */ /* 0x000fca00000001ff */
[----:B------:R-:W-:Y:S01]  /*1110*/  IMAD.WIDE R14, R23, R14, UR16 ;  /* 0x00000010170e7e25 */ /* 0x000fe2000f8e020e */
[----:B--2---:R-:W2:Y:S06]  /*1120*/  @!P1 F2I.F64.TRUNC R17, R16 ;  /* 0x0000001000119311 */ /* 0x004eac000030d100 */
[----:B-1----:R-:W1:Y:S01]  /*1130*/  @!P0 LDC R21, c[0x0][0x388] ;  /* 0x0000e200ff158b82 */ /* 0x002e620000000800 */
[----:B--2---:R2:W-:Y:S04]  /*1140*/  @!P1 STG.E desc[UR20][R14.64], R17 ;  /* 0x000000110e009986 */ /* 0x0045e8000c101914 */
[----:B------:R-:W1:Y:S04]  /*1150*/  @!P0 LDG.E R18, desc[UR20][R10.64+0x200] ;  /* 0x000200140a128981 */ /* 0x000e68000c1e1900 */
[----:B------:R-:W1:Y:S01]  /*1160*/  @!P0 LDG.E R19, desc[UR20][R12.64+0x200] ;  /* 0x000200140c138981 */ /* 0x000e62000c1e1900 */
[----:B------:R-:W-:-:S04]  /*1170*/  IADD3 R20, PT, PT, R9, 0x180, RZ ;  /* 0x0000018009147810 */ /* 0x000fc80007ffe0ff */
[----:B------:R-:W-:-:S13]  /*1180*/  ISETP.GE.AND P1, PT, R20, UR12, PT ;  /* 0x0000000c14007c0c */ /* 0x000fda000bf26270 */
[----:B------:R-:W3:Y:S01]  /*1190*/  @!P1 LDC R20, c[0x0][0x388] ;  /* 0x0000e200ff149b82 */ /* 0x000ee20000000800 */
[----:B-1----:R-:W-:-:S06]  /*11a0*/  @!P0 IMAD R18, R18, R21, R19 ;  /* 0x0000001512128224 */ /* 0x002fcc00078e0213 */
[----:B------:R-:W1:Y:S08]  /*11b0*/  @!P0 I2F.F64 R18, R18 ;  /* 0x0000001200128312 */ /* 0x000e700000201c00 */
[----:B-1----:R-:W1:Y:S02]  /*11c0*/  @!P0 F2I.F64.TRUNC R19, R18 ;  /* 0x0000001200138311 */ /* 0x002e64000030d100 */
[----:B-1----:R1:W-:Y:S04]  /*11d0*/  @!P0 STG.E desc[UR20][R14.64+0x200], R19 ;  /* 0x000200130e008986 */ /* 0x0023e8000c101914 */
[----:B------:R-:W3:Y:S04]  /*11e0*/  @!P1 LDG.E R16, desc[UR20][R10.64+0x400] ;  /* 0x000400140a109981 */ /* 0x000ee8000c1e1900 */
[----:B--2---:R-:W3:Y:S02]  /*11f0*/  @!P1 LDG.E R17, desc[UR20][R12.64+0x400] ;  /* 0x000400140c119981 */ /* 0x004ee4000c1e1900 */
[----:B---3--:R-:W-:Y:S01]  /*1200*/  @!P1 IMAD R16, R16, R20, R17 ;  /* 0x0000001410109224 */ /* 0x008fe200078e0211 */
[----:B------:R-:W-:-:S04]  /*1210*/  IADD3 R20, PT, PT, R9, 0x200, RZ ;  /* 0x0000020009147810 */ /* 0x000fc80007ffe0ff */
[----:B------:R-:W-:Y:S01]  /*1220*/  ISETP.GE.AND P0, PT, R20, UR12, PT ;  /* 0x0000000c14007c0c */ /* 0x000fe2000bf06270 */
[----:B------:R-:W2:-:S12]  /*1230*/  @!P1 I2F.F64 R16, R16 ;  /* 0x0000001000109312 */ /* 0x000e980000201c00 */
[----:B------:R-:W3:Y:S01]  /*1240*/  @!P0 LDC R20, c[0x0][0x388] ;  /* 0x0000e200ff148b82 */ /* 0x000ee20000000800 */
[----:B--2---:R-:W2:Y:S02]  /*1250*/  @!P1 F2I.F64.TRUNC R17, R16 ;  /* 0x0000001000119311 */ /* 0x004ea4000030d100 */
[----:B--2---:R2:W-:Y:S04]  /*1260*/  @!P1 STG.E desc[UR20][R14.64+0x400], R17 ;  /* 0x000400110e009986 */ /* 0x0045e8000c101914 */
[----:B------:R-:W3:Y:S04]  /*1270*/  @!P0 LDG.E R18, desc[UR20][R10.64+0x600] ;  /* 0x000600140a128981 */ /* 0x000ee8000c1e1900 */
[----:B-1----:R-:W3:Y:S02]  /*1280*/  @!P0 LDG.E R19, desc[UR20][R12.64+0x600] ;  /* 0x000600140c138981 */ /* 0x002ee4000c1e1900 */
[----:B---3--:R-:W-:-:S02]  /*1290*/  @!P0 IMAD R18, R18, R20, R19 ;  /* 0x0000001412128224 */ /* 0x008fc400078e0213 */
[----:B------:R-:W-:-:S04]  /*12a0*/  VIADD R20, R9, 0x280 ;  /* 0x0000028009147836 */ /* 0x000fc80000000000 */
[----:B------:R-:W1:Y:S01]  /*12b0*/  @!P0 I2F.F64 R18, R18 ;  /* 0x0000001200128312 */ /* 0x000e620000201c00 */
[----:B------:R-:W-:-:S13]  /*12c0*/  ISETP.GE.AND P1, PT, R20, UR12, PT ;  /* 0x0000000c14007c0c */ /* 0x000fda000bf26270 */
[----:B------:R-:W3:Y:S01]  /*12d0*/  @!P1 LDC R20, c[0x0][0x388] ;  /* 0x0000e200ff149b82 */ /* 0x000ee20000000800 */
        /* <DEDUP_REMOVED lines=12> */
[----:B-1----:R-:W3:Y:S01]  /*13a0*/  @!P0 LDG.E R19, desc[UR20][R12.64+0xa00] ;  /* 0x000a00140c138981 */ /* 0x002ee2000c1e1900 */
[----:B------:R-:W-:Y:S01]  /*13b0*/  IADD3 R9, PT, PT, R9, 0x380, RZ ;  /* 0x0000038009097810 */ /* 0x000fe20007ffe0ff */
[----:B------:R-:W-:Y:S01]  /*13c0*/  BSSY.RECONVERGENT B0, `(.L_x_28) ;  /* 0x000000f000007945 */ /* 0x000fe20003800200 */
[----:B------:R-:W-:-:S04]  /*13d0*/  IADD3 R6, PT, PT, R6, 0x8, RZ ;  /* 0x0000000806067810 */ /* 0x000fc80007ffe0ff */
[----:B------:R-:W-:Y:S01]  /*13e0*/  ISETP.NE.AND P1, PT, R6, R7, PT ;  /* 0x000000070600720c */ /* 0x000fe20003f25270 */
[----:B---3--:R-:W-:-:S06]  /*13f0*/  @!P0 IMAD R18, R18, R20, R19 ;  /* 0x0000001412128224 */ /* 0x008fcc00078e0213 */
[----:B------:R-:W1:Y:S08]  /*1400*/  @!P0 I2F.F64 R18, R18 ;  /* 0x0000001200128312 */ /* 0x000e700000201c00 */
[----:B-1----:R-:W1:Y:S02]  /*1410*/  @!P0 F2I.F64.TRUNC R19, R18 ;  /* 0x0000001200138311 */ /* 0x002e64000030d100 */
[----:B-1----:R2:W-:Y:S01]  /*1420*/  @!P0 STG.E desc[UR20][R14.64+0xa00], R19 ;  /* 0x000a00130e008986 */ /* 0x0025e2000c101914 */
[----:B------:R-:W-:-:S13]  /*1430*/  ISETP.GE.AND P0, PT, R9, UR12, PT ;  /* 0x0000000c09007c0c */ /* 0x000fda000bf06270 */
[----:B--2---:R-:W-:Y:S05]  /*1440*/  @P0 BRA `(.L_x_29) ;  /* 0x0000000000180947 */ /* 0x004fea0003800000 */
[----:B------:R-:W0:Y:S04]  /*1450*/  LDG.E R10, desc[UR20][R10.64+0xc00] ;  /* 0x000c00140a0a7981 */ /* 0x000e28000c1e1900 */
[----:B------:R-:W0:Y:S02]  /*1460*/  LDG.E R13, desc[UR20][R12.64+0xc00] ;  /* 0x000c00140c0d7981 */ /* 0x000e24000c1e1900 */
[----:B0-----:R-:W-:-:S06]  /*1470*/  IMAD R16, R10, UR4, R13 ;  /* 0x000000040a107c24 */ /* 0x001fcc000f8e020d */
[----:B------:R-:W0:Y:S08]  /*1480*/  I2F.F64 R16, R16 ;  /* 0x0000001000107312 */ /* 0x000e300000201c00 */
[----:B0-----:R-:W0:Y:S02]  /*1490*/  F2I.F64.TRUNC R17, R16 ;  /* 0x0000001000117311 */ /* 0x001e24000030d100 */
[----:B0-----:R1:W-:Y:S02]  /*14a0*/  STG.E desc[UR20][R14.64+0xc00], R17 ;  /* 0x000c00110e007986 */ /* 0x0013e4000c101914 */
.L_x_29:
[----:B0-----:R-:W-:Y:S05]  /*14b0*/  BSYNC.RECONVERGENT B0 ;  /* 0x0000000000007941 */ /* 0x001fea0003800200 */
.L_x_28:
[----:B------:R-:W-:Y:S05]  /*14c0*/  @P1 BRA `(.L_x_30) ;  /* 0xfffffff800ac1947 */ /* 0x000fea000383ffff */
.L_x_27:
[----:B------:R-:W-:-:S13]  /*14d0*/  ISETP.NE.AND P0, PT, R8, RZ, PT ;  /* 0x000000ff0800720c */ /* 0x000fda0003f05270 */
[----:B------:R-:W-:Y:S05]  /*14e0*/  @!P0 EXIT ;  /* 0x000000000000894d */ /* 0x000fea0003800000 */
[----:B------:R-:W0:Y:S01]  /*14f0*/  LDC R6, c[0x0][0x384] ;  /* 0x0000e100ff067b82 */ /* 0x000e220000000800 */
[----:B------:R-:W-:Y:S02]  /*1500*/  ISETP.GE.U32.AND P1, PT, R8, 0x4, PT ;  /* 0x000000040800780c */ /* 0x000fe40003f26070 */
[----:B0-----:R-:W-:-:S04]  /*1510*/  LOP3.LUT R22, R6, 0x3, RZ, 0xc0, !PT ;  /* 0x0000000306167812 */ /* 0x001fc800078ec0ff */
[----:B------:R-:W-:-:S07]  /*1520*/  ISETP.NE.AND P0, PT, R22, RZ, PT ;  /* 0x000000ff1600720c */ /* 0x000fce0003f05270 */
[----:B------:R-:W-:Y:S06]  /*1530*/  @!P1 BRA `(.L_x_31) ;  /* 0x0000000000d49947 */ /* 0x000fec0003800000 */
[----:B------:R-:W-:-:S05]  /*1540*/  IMAD R9, R7, 0x80, R0 ;  /* 0x0000008007097824 */ /* 0x000fca00078e0200 */
[----:B------:R-:W-:-:S13]  /*1550*/  ISETP.GE.AND P1, PT, R9, UR12, PT ;  /* 0x0000000c09007c0c */ /* 0x000fda000bf26270 */
[C---:B------:R-:W-:Y:S01]  /*1560*/  @!P1 IMAD.WIDE R10, R9.reuse, 0x4, R2 ;  /* 0x00000004090a9825 */ /* 0x040fe200078e0202 */
[----:B-1----:R-:W0:Y:S03]  /*1570*/  @!P1 LDC R14, c[0x0][0x388] ;  /* 0x0000e200ff0e9b82 */ /* 0x002e260000000800 */
[C---:B------:R-:W-:Y:S02]  /*1580*/  @!P1 IMAD.WIDE R12, R9.reuse, 0x4, R4 ;  /* 0x00000004090c9825 */ /* 0x040fe400078e0204 */
[----:B------:R-:W0:Y:S04]  /*1590*/  @!P1 LDG.E R10, desc[UR20][R10.64] ;  /* 0x000000140a0a9981 */ /* 0x000e28000c1e1900 */
[----:B------:R1:W0:Y:S01]  /*15a0*/  @!P1 LDG.E R13, desc[UR20][R12.64] ;  /* 0x000000140c0d9981 */ /* 0x000222000c1e1900 */
[----:B------:R-:W-:-:S02]  /*15b0*/  IADD3 R25, PT, PT, R9, 0x80, RZ ;  /* 0x0000008009197810 */ /* 0x000fc40007ffe0ff */
[----:B------:R-:W-:Y:S02]  /*15c0*/  MOV R16, 0x4 ;  /* 0x0000000400107802 */ /* 0x000fe40000000f00 */
[----:B------:R-:W-:-:S03]  /*15d0*/  ISETP.GE.AND P2, PT, R25, UR12, PT ;  /* 0x0000000c19007c0c */ /* 0x000fc6000bf46270 */
[----:B------:R-:W-:-:S10]  /*15e0*/  @!P1 IMAD.WIDE R16, R9, R16, UR16 ;  /* 0x0000001009109e25 */ /* 0x000fd4000f8e0210 */
[C---:B------:R-:W-:Y:S01]  /*15f0*/  @!P2 IMAD.WIDE R18, R25.reuse, 0x4, R2 ;  /* 0x000000041912a825 */ /* 0x040fe200078e0202 */
[----:B-1----:R-:W1:Y:S03]  /*1600*/  @!P2 LDC R12, c[0x0][0x388] ;  /* 0x0000e200ff0cab82 */ /* 0x002e660000000800 */
[----:B------:R-:W-:-:S04]  /*1610*/  @!P2 IMAD.WIDE R20, R25, 0x4, R4 ;  /* 0x000000041914a825 */ /* 0x000fc800078e0204 */
[----:B0-----:R-:W-:-:S06]  /*1620*/  @!P1 IMAD R14, R10, R14, R13 ;  /* 0x0000000e0a0e9224 */ /* 0x001fcc00078e020d */
[----:B------:R-:W0:Y:S08]  /*1630*/  @!P1 I2F.F64 R14, R14 ;  /* 0x0000000e000e9312 */ /* 0x000e300000201c00 */
[----:B0-----:R-:W0:Y:S02]  /*1640*/  @!P1 F2I.F64.TRUNC R23, R14 ;  /* 0x0000000e00179311 */ /* 0x001e24000030d100 */
[----:B0-----:R0:W-:Y:S04]  /*1650*/  @!P1 STG.E desc[UR20][R16.64], R23 ;  /* 0x0000001710009986 */ /* 0x0011e8000c101914 */
[----:B------:R-:W1:Y:S04]  /*1660*/  @!P2 LDG.E R18, desc[UR20][R18.64] ;  /* 0x000000141212a981 */ /* 0x000e68000c1e1900 */
[----:B------:R2:W1:Y:S01]  /*1670*/  @!P2 LDG.E R21, desc[UR20][R20.64] ;  /* 0x000000141415a981 */ /* 0x000462000c1e1900 */
[----:B------:R-:W-:Y:S01]  /*1680*/  IADD3 R11, PT, PT, R9, 0x100, RZ ;  /* 0x00000100090b7810 */ /* 0x000fe20007ffe0ff */
[----:B------:R-:W-:-:S03]  /*1690*/  IMAD.MOV.U32 R14, RZ, RZ, 0x4 ;  /* 0x00000004ff0e7424 */ /* 0x000fc600078e00ff */
[----:B------:R-:W-:Y:S01]  /*16a0*/  ISETP.GE.AND P1, PT, R11, UR12, PT ;  /* 0x0000000c0b007c0c */ /* 0x000fe2000bf26270 */
[----:B------:R-:W-:-:S12]  /*16b0*/  @!P2 IMAD.WIDE R14, R25, R14, UR16 ;  /* 0x00000010190eae25 */ /* 0x000fd8000f8e020e */
[C---:B0-----:R-:W-:Y:S01]  /*16c0*/  @!P1 IMAD.WIDE R16, R11.reuse, 0x4, R2 ;  /* 0x000000040b109825 */ /* 0x041fe200078e0202 */
[----:B--2---:R-:W0:Y:S03]  /*16d0*/  @!P1 LDC R20, c[0x0][0x388] ;  /* 0x0000e200ff149b82 */ /* 0x004e260000000800 */
[----:B-1----:R-:W-:Y:S02]  /*16e0*/  @!P2 IMAD R12, R18, R12, R21 ;  /* 0x0000000c120ca224 */ /* 0x002fe400078e0215 */
[----:B------:R-:W-:-:S04]  /*16f0*/  @!P1 IMAD.WIDE R18, R11, 0x4, R4 ;  /* 0x000000040b129825 */ /* 0x000fc800078e0204 */
[----:B------:R-:W1:Y:S08]  /*1700*/  @!P2 I2F.F64 R12, R12 ;  /* 0x0000000c000ca312 */ /* 0x000e700000201c00 */
[----:B-1----:R-:W1:Y:S02]  /*1710*/  @!P2 F2I.F64.TRUNC R13, R12 ;  /* 0x0000000c000da311 */ /* 0x002e64000030d100 */
[----:B-1----:R1:W-:Y:S04]  /*1720*/  @!P2 STG.E desc[UR20][R14.64], R13 ;  /* 0x0000000d0e00a986 */ /* 0x0023e8000c101914 */
[----:B------:R-:W0:Y:S04]  /*1730*/  @!P1 LDG.E R16, desc[UR20][R16.64] ;  /* 0x0000001410109981 */ /* 0x000e28000c1e1900 */
[----:B------:R-:W0:Y:S01]  /*1740*/  @!P1 LDG.E R19, desc[UR20][R18.64] ;  /* 0x0000001412139981 */ /* 0x000e22000c1e1900 */
[----:B------:R-:W-:Y:S01]  /*1750*/  IADD3 R23, PT, PT, R9, 0x180, RZ ;  /* 0x0000018009177810 */ /* 0x000fe20007ffe0ff */
[----:B------:R-:W-:-:S03]  /*1760*/  HFMA2 R8, -RZ, RZ, 0, 2.384185791015625e-07 ;  /* 0x00000004ff087431 */ /* 0x000fc600000001ff */
[----:B------:R-:W-:Y:S02]  /*1770*/  ISETP.GE.AND P2, PT, R23, UR12, PT ;  /* 0x0000000c17007c0c */ /* 0x000fe4000bf46270 */
[----:B------:R-:W-:-:S11]  /*1780*/  @!P1 IMAD.WIDE R8, R11, R8, UR16 ;  /* 0x000000100b089e25 */ /* 0x000fd6000f8e0208 */
        /* <DEDUP_REMOVED lines=8> */
[----:B------:R-:W1:Y:S01]  /*1810*/  @!P2 LDG.E R13, desc[UR20][R12.64] ;  /* 0x000000140c0da981 */ /* 0x000e62000c1e1900 */
[----:B------:R-:W-:Y:S01]  /*1820*/  MOV R16, 0x4 ;  /* 0x0000000400107802 */ /* 0x000fe20000000f00 */
[----:B------:R-:W-:-:S04]  /*1830*/  VIADD R7, R7, 0x4 ;  /* 0x0000000407077836 */ /* 0x000fc80000000000 */
[----:B------:R-:W-:-:S04]  /*1840*/  @!P2 IMAD.WIDE R16, R23, R16, UR16 ;  /* 0x000000101710ae25 */ /* 0x000fc8000f8e0210 */
[----:B-1----:R-:W-:-:S06]  /*1850*/  @!P2 IMAD R14, R10, R14, R13 ;  /* 0x0000000e0a0ea224 */ /* 0x002fcc00078e020d */
[----:B------:R-:W1:Y:S08]  /*1860*/  @!P2 I2F.F64 R14, R14 ;  /* 0x0000000e000ea312 */ /* 0x000e700000201c00 */
[----:B-1----:R-:W1:Y:S02]  /*1870*/  @!P2 F2I.F64.TRUNC R15, R14 ;  /* 0x0000000e000fa311 */ /* 0x002e64000030d100 */
[----:B-1----:R0:W-:Y:S02]  /*1880*/  @!P2 STG.E desc[UR20][R16.64], R15 ;  /* 0x0000000f1000a986 */ /* 0x0021e4000c101914 */
.L_x_31:
[----:B------:R-:W-:Y:S05]  /*1890*/  @!P0 EXIT ;  /* 0x000000000000894d */ /* 0x000fea0003800000 */
[----:B------:R-:W-:Y:S02]  /*18a0*/  ISETP.NE.AND P0, PT, R22, 0x1, PT ;  /* 0x000000011600780c */ /* 0x000fe40003f05270 */
[----:B------:R-:W-:-:S04]  /*18b0*/  LOP3.LUT R6, R6, 0x1, RZ, 0xc0, !PT ;  /* 0x0000000106067812 */ /* 0x000fc800078ec0ff */
[----:B------:R-:W-:-:S07]  /*18c0*/  ISETP.NE.U32.AND P2, PT, R6, 0x1, PT ;  /* 0x000000010600780c */ /* 0x000fce0003f45070 */
[----:B------:R-:W-:Y:S06]  /*18d0*/  @!P0 BRA `(.L_x_32) ;  /* 0x00000000006c8947 */ /* 0x000fec0003800000 */
[----:B01----:R-:W-:-:S04]  /*18e0*/  LEA R15, R7, R0, 0x7 ;  /* 0x00000000070f7211 */ /* 0x003fc800078e38ff */
[----:B------:R-:W-:-:S13]  /*18f0*/  ISETP.GE.AND P0, PT, R15, UR12, PT ;  /* 0x0000000c0f007c0c */ /* 0x000fda000bf06270 */
[C---:B------:R-:W-:Y:S01]  /*1900*/  @!P0 IMAD.WIDE R8, R15.reuse, 0x4, R2 ;  /* 0x000000040f088825 */ /* 0x040fe200078e0202 */
[----:B------:R-:W0:Y:S03]  /*1910*/  @!P0 LDC R12, c[0x0][0x388] ;  /* 0x0000e200ff0c8b82 */ /* 0x000e260000000800 */
[C---:B------:R-:W-:Y:S02]  /*1920*/  @!P0 IMAD.WIDE R10, R15.reuse, 0x4, R4 ;  /* 0x000000040f0a8825 */ /* 0x040fe400078e0204 */
[----:B------:R-:W0:Y:S04]  /*1930*/  @!P0 LDG.E R8, desc[UR20][R8.64] ;  /* 0x0000001408088981 */ /* 0x000e28000c1e1900 */
[----:B------:R1:W0:Y:S01]  /*1940*/  @!P0 LDG.E R11, desc[UR20][R10.64] ;  /* 0x000000140a0b8981 */ /* 0x000222000c1e1900 */
[----:B------:R-:W-:Y:S01]  /*1950*/  IADD3 R21, PT, PT, R15, 0x80, RZ ;  /* 0x000000800f157810 */ /* 0x000fe20007ffe0ff */
[----:B------:R-:W-:-:S03]  /*1960*/  HFMA2 R14, -RZ, RZ, 0, 2.384185791015625e-07 ;  /* 0x00000004ff0e7431 */ /* 0x000fc600000001ff */
[----:B------:R-:W-:Y:S02]  /*1970*/  ISETP.GE.AND P1, PT, R21, UR12, PT ;  /* 0x0000000c15007c0c */ /* 0x000fe4000bf26270 */
[----:B------:R-:W-:-:S11]  /*1980*/  @!P0 IMAD.WIDE R14, R15, R14, UR16 ;  /* 0x000000100f0e8e25 */ /* 0x000fd6000f8e020e */
[C---:B------:R-:W-:Y:S01]  /*1990*/  @!P1 IMAD.WIDE R16, R21.reuse, 0x4, R2 ;  /* 0x0000000415109825 */ /* 0x040fe200078e0202 */
[----:B-1----:R-:W1:Y:S03]  /*19a0*/  @!P1 LDC R10, c[0x0][0x388] ;  /* 0x0000e200ff0a9b82 */ /* 0x002e660000000800 */
[----:B0-----:R-:W-:Y:S02]  /*19b0*/  @!P0 IMAD R12, R8, R12, R11 ;  /* 0x0000000c080c8224 */ /* 0x001fe400078e020b */
[----:B------:R-:W-:-:S04]  /*19c0*/  @!P1 IMAD.WIDE R8, R21, 0x4, R4 ;  /* 0x0000000415089825 */ /* 0x000fc800078e0204 */
[----:B------:R-:W0:Y:S08]  /*19d0*/  @!P0 I2F.F64 R12, R12 ;  /* 0x0000000c000c8312 */ /* 0x000e300000201c00 */
[----:B0-----:R-:W0:Y:S02]  /*19e0*/  @!P0 F2I.F64.TRUNC R19, R12 ;  /* 0x0000000c00138311 */ /* 0x001e24000030d100 */
[----:B0-----:R2:W-:Y:S04]  /*19f0*/  @!P0 STG.E desc[UR20][R14.64], R19 ;  /* 0x000000130e008986 */ /* 0x0015e8000c101914 */
[----:B------:R-:W1:Y:S04]  /*1a00*/  @!P1 LDG.E R16, desc[UR20][R16.64] ;  /* 0x0000001410109981 */ /* 0x000e68000c1e1900 */
[----:B------:R-:W1:Y:S01]  /*1a10*/  @!P1 LDG.E R9, desc[UR20][R8.64] ;  /* 0x0000001408099981 */ /* 0x000e62000c1e1900 */
[----:B------:R-:W-:Y:S01]  /*1a20*/  IMAD.MOV.U32 R12, RZ, RZ, 0x4 ;  /* 0x00000004ff0c7424 */ /* 0x000fe200078e00ff */
[----:B------:R-:W-:-:S03]  /*1a30*/  IADD3 R7, PT, PT, R7, 0x2, RZ ;  /* 0x0000000207077810 */ /* 0x000fc60007ffe0ff */
[----:B------:R-:W-:-:S04]  /*1a40*/  @!P1 IMAD.WIDE R12, R21, R12, UR16 ;  /* 0x00000010150c9e25 */ /* 0x000fc8000f8e020c */
[----:B-1----:R-:W-:-:S06]  /*1a50*/  @!P1 IMAD R10, R16, R10, R9 ;  /* 0x0000000a100a9224 */ /* 0x002fcc00078e0209 */
[----:B------:R-:W0:Y:S08]  /*1a60*/  @!P1 I2F.F64 R10, R10 ;  /* 0x0000000a000a9312 */ /* 0x000e300000201c00 */
[----:B0-----:R-:W0:Y:S02]  /*1a70*/  @!P1 F2I.F64.TRUNC R11, R10 ;  /* 0x0000000a000b9311 */ /* 0x001e24000030d100 */
[----:B0-----:R2:W-:Y:S02]  /*1a80*/  @!P1 STG.E desc[UR20][R12.64], R11 ;  /* 0x0000000b0c009986 */ /* 0x0015e4000c101914 */
.L_x_32:
[----:B------:R-:W-:Y:S05]  /*1a90*/  @P2 EXIT ;  /* 0x000000000000294d */ /* 0x000fea0003800000 */
[----:B0-----:R-:W-:-:S04]  /*1aa0*/  LEA R9, R7, R0, 0x7 ;  /* 0x0000000007097211 */ /* 0x001fc800078e38ff */
[----:B------:R-:W-:-:S13]  /*1ab0*/  ISETP.GE.AND P0, PT, R9, UR12, PT ;  /* 0x0000000c09007c0c */ /* 0x000fda000bf06270 */
[----:B------:R-:W-:Y:S05]  /*1ac0*/  @P0 EXIT ;  /* 0x000000000000094d */ /* 0x000fea0003800000 */
[C---:B------:R-:W-:Y:S01]  /*1ad0*/  IMAD.WIDE R2, R9.reuse, 0x4, R2 ;  /* 0x0000000409027825 */ /* 0x040fe200078e0202 */
[----:B------:R-:W0:Y:S03]  /*1ae0*/  LDCU UR4, c[0x0][0x388] ;  /* 0x00007100ff0477ac */ /* 0x000e260008000800 */
[----:B------:R-:W-:Y:S02]  /*1af0*/  IMAD.WIDE R4, R9, 0x4, R4 ;  /* 0x0000000409047825 */ /* 0x000fe400078e0204 */
[----:B------:R-:W0:Y:S04]  /*1b00*/  LDG.E R2, desc[UR20][R2.64] ;  /* 0x0000001402027981 */ /* 0x000e28000c1e1900 */
[----:B------:R-:W0:Y:S01]  /*1b10*/  LDG.E R5, desc[UR20][R4.64] ;  /* 0x0000001404057981 */ /* 0x000e22000c1e1900 */
[----:B------:R-:W-:-:S05]  /*1b20*/  MOV R8, 0x4 ;  /* 0x0000000400087802 */ /* 0x000fca0000000f00 */
[----:B------:R-:W-:-:S04]  /*1b30*/  IMAD.WIDE R8, R9, R8, UR16 ;  /* 0x0000001009087e25 */ /* 0x000fc8000f8e0208 */
[----:B0-----:R-:W-:-:S06]  /*1b40*/  IMAD R6, R2, UR4, R5 ;  /* 0x0000000402067c24 */ /* 0x001fcc000f8e0205 */
[----:B------:R-:W0:Y:S08]  /*1b50*/  I2F.F64 R6, R6 ;  /* 0x0000000600067312 */ /* 0x000e300000201c00 */
[----:B0-----:R-:W0:Y:S02]  /*1b60*/  F2I.F64.TRUNC R7, R6 ;  /* 0x0000000600077311 */ /* 0x001e24000030d100 */
[----:B0-----:R-:W-:Y:S01]  /*1b70*/  STG.E desc[UR20][R8.64], R7 ;  /* 0x0000000708007986 */ /* 0x001fe2000c101914 */
[----:B------:R-:W-:Y:S05]  /*1b80*/  EXIT ;  /* 0x000000000000794d */ /* 0x000fea0003800000 */
.L_x_33:
        /* <DEDUP_REMOVED lines=15> */
.L_x_36:


//--------------------- .text._ZN3cub18CUB_300001_SM_10006detail11EmptyKernelIvEEvv --------------------------
	.section	.text._ZN3cub18CUB_300001_SM_10006detail11EmptyKernelIvEEvv,"ax",@progbits
	.align	128
        .global         _ZN3cub18CUB_300001_SM_10006detail11EmptyKernelIvEEvv
        .type           _ZN3cub18CUB_300001_SM_10006detail11EmptyKernelIvEEvv,@function
        .size           _ZN3cub18CUB_300001_SM_10006detail11EmptyKernelIvEEvv,(.L_x_37 - _ZN3cub18CUB_300001_SM_10006detail11EmptyKernelIvEEvv)
        .other          _ZN3cub18CUB_300001_SM_10006detail11EmptyKernelIvEEvv,@"STO_CUDA_ENTRY STV_DEFAULT"
_ZN3cub18CUB_300001_SM_10006detail11EmptyKernelIvEEvv:
.text._ZN3cub18CUB_300001_SM_10006detail11EmptyKernelIvEEvv:
[----:B------:R-:W-:Y:S01]  /*0000*/  LDC R1, c[0x0][0x37c] ;  /* 0x0000df00ff017b82 */ /* 0x000fe20000000800 */
[----:B------:R-:W-:Y:S05]  /*0010*/  EXIT ;  /* 0x000000000000794d */ /* 0x000fea0003800000 */
.L_x_34:
        /* <DEDUP_REMOVED lines=14> */
.L_x_37:


//--------------------- .nv.shared.reserved.0     --------------------------
	.section	.nv.shared.reserved.0,"aw",@nobits
	.weak		__nv_reservedSMEM_offset_0_alias
	.size		__nv_reservedSMEM_offset_0_alias, 0, 64
	.other		__nv_reservedSMEM_offset_0_alias,@"STO_CUDA_RESERVED_SHARED STV_DEFAULT"
__nv_reservedSMEM_offset_0_alias:
	.zero		0
	.zero		64


//--------------------- .nv.global                --------------------------
	.section	.nv.global,"aw",@nobits
.nv.global:
	.type		_ZN30_INTERNAL_6c97f9b8_4_k_cu_main6thrust24THRUST_300001_SM_1000_NS3seqE,@object
	.size		_ZN30_INTERNAL_6c97f9b8_4_k_cu_main6thrust24THRUST_300001_SM_1000_NS3seqE,(_ZN30_INTERNAL_6c97f9b8_4_k_cu_main4cuda3std3__48in_placeE - _ZN30_INTERNAL_6c97f9b8_4_k_cu_main6thrust24THRUST_300001_SM_1000_NS3seqE)
_ZN30_INTERNAL_6c97f9b8_4_k_cu_main6thrust24THRUST_300001_SM_1000_NS3seqE:
	.zero		1
	.type		_ZN30_INTERNAL_6c97f9b8_4_k_cu_main4cuda3std3__48in_placeE,@object
	.size		_ZN30_INTERNAL_6c97f9b8_4_k_cu_main4cuda3std3__48in_placeE,(_ZN30_INTERNAL_6c97f9b8_4_k_cu_main4cuda3std6ranges3__45__cpo4sizeE - _ZN30_INTERNAL_6c97f9b8_4_k_cu_main4cuda3std3__48in_placeE)
_ZN30_INTERNAL_6c97f9b8_4_k_cu_main4cuda3std3__48in_placeE:
	.zero		1
	.type		_ZN30_INTERNAL_6c97f9b8_4_k_cu_main4cuda3std6ranges3__45__cpo4sizeE,@object
	.size		_ZN30_INTERNAL_6c97f9b8_4_k_cu_main4cuda3std6ranges3__45__cpo4sizeE,(_ZN30_INTERNAL_6c97f9b8_4_k_cu_main6thrust24THRUST_300001_SM_1000_NS12placeholders2_3E - _ZN30_INTERNAL_6c97f9b8_4_k_cu_main4cuda3std6ranges3__45__cpo4sizeE)
_ZN30_INTERNAL_6c97f9b8_4_k_cu_main4cuda3std6ranges3__45__cpo4sizeE:
	.zero		1
	.type		_ZN30_INTERNAL_6c97f9b8_4_k_cu_main6thrust24THRUST_300001_SM_1000_NS12placeholders2_3E,@object
	.size		_ZN30_INTERNAL_6c97f9b8_4_k_cu_main6thrust24THRUST_300001_SM_1000_NS12placeholders2_3E,(_ZN30_INTERNAL_6c97f9b8_4_k_cu_main4cuda3std3__45__cpo6cbeginE - _ZN30_INTERNAL_6c97f9b8_4_k_cu_main6thrust24THRUST_300001_SM_1000_NS12placeholders2_3E)
_ZN30_INTERNAL_6c97f9b8_4_k_cu_main6thrust24THRUST_300001_SM_1000_NS12placeholders2_3E:
	.zero		1
	.type		_ZN30_INTERNAL_6c97f9b8_4_k_cu_main4cuda3std3__45__cpo6cbeginE,@object
	.size		_ZN30_INTERNAL_6c97f9b8_4_k_cu_main4cuda3std3__45__cpo6cbeginE,(_ZN30_INTERNAL_6c97f9b8_4_k_cu_main4cuda3std6ranges3__45__cpo6cbeginE - _ZN30_INTERNAL_6c97f9b8_4_k_cu_main4cuda3std3__45__cpo6cbeginE)
_ZN30_INTERNAL_6c97f9b8_4_k_cu_main4cuda3std3__45__cpo6cbeginE:
	.zero		1
	.type		_ZN30_INTERNAL_6c97f9b8_4_k_cu_main4cuda3std6ranges3__45__cpo6cbeginE,@object
	.size		_ZN30_INTERNAL_6c97f9b8_4_k_cu_main4cuda3std6ranges3__45__cpo6cbeginE,(_ZN30_INTERNAL_6c97f9b8_4_k_cu_main6thrust24THRUST_300001_SM_1000_NS12placeholders2_7E - _ZN30_INTERNAL_6c97f9b8_4_k_cu_main4cuda3std6ranges3__45__cpo6cbeginE)
_ZN30_INTERNAL_6c97f9b8_4_k_cu_main4cuda3std6ranges3__45__cpo6cbeginE:
	.zero		1
	.type		_ZN30_INTERNAL_6c97f9b8_4_k_cu_main6thrust24THRUST_300001_SM_1000_NS12placeholders2_7E,@object
	.size		_ZN30_INTERNAL_6c97f9b8_4_k_cu_main6thrust24THRUST_300001_SM_1000_NS12placeholders2_7E,(_ZN30_INTERNAL_6c97f9b8_4_k_cu_main4cuda3std3__45__cpo7crbeginE - _ZN30_INTERNAL_6c97f9b8_4_k_cu_main6thrust24THRUST_300001_SM_1000_NS12placeholders2_7E)
_ZN30_INTERNAL_6c97f9b8_4_k_cu_main6thrust24THRUST_300001_SM_1000_NS12placeholders2_7E:
	.zero		1
	.type		_ZN30_INTERNAL_6c97f9b8_4_k_cu_main4cuda3std3__45__cpo7crbeginE,@object
	.size		_ZN30_INTERNAL_6c97f9b8_4_k_cu_main4cuda3std3__45__cpo7crbeginE,(_ZN30_INTERNAL_6c97f9b8_4_k_cu_main4cuda3std6ranges3__45__cpo4nextE - _ZN30_INTERNAL_6c97f9b8_4_k_cu_main4cuda3std3__45__cpo7crbeginE)
_ZN30_INTERNAL_6c97f9b8_4_k_cu_main4cuda3std3__45__cpo7crbeginE:
	.zero		1
	.type		_ZN30_INTERNAL_6c97f9b8_4_k_cu_main4cuda3std6ranges3__45__cpo4nextE,@object
	.size		_ZN30_INTERNAL_6c97f9b8_4_k_cu_main4cuda3std6ranges3__45__cpo4nextE,(_ZN30_INTERNAL_6c97f9b8_4_k_cu_main4cuda3std6ranges3__45__cpo4swapE - _ZN30_INTERNAL_6c97f9b8_4_k_cu_main4cuda3std6ranges3__45__cpo4nextE)
_ZN30_INTERNAL_6c97f9b8_4_k_cu_main4cuda3std6ranges3__45__cpo4nextE:
	.zero		1
	.type		_ZN30_INTERNAL_6c97f9b8_4_k_cu_main4cuda3std6ranges3__45__cpo4swapE,@object
	.size		_ZN30_INTERNAL_6c97f9b8_4_k_cu_main4cuda3std6ranges3__45__cpo4swapE,(_ZN30_INTERNAL_6c97f9b8_4_k_cu_main6thrust24THRUST_300001_SM_1000_NS8cuda_cub10par_nosyncE - _ZN30_INTERNAL_6c97f9b8_4_k_cu_main4cuda3std6ranges3__45__cpo4swapE)
_ZN30_INTERNAL_6c97f9b8_4_k_cu_main4cuda3std6ranges3__45__cpo4swapE:
	.zero		1
	.type		_ZN30_INTERNAL_6c97f9b8_4_k_cu_main6thrust24THRUST_300001_SM_1000_NS8cuda_cub10par_nosyncE,@object
	.size		_ZN30_INTERNAL_6c97f9b8_4_k_cu_main6thrust24THRUST_300001_SM_1000_NS8cuda_cub10par_nosyncE,(_ZN30_INTERNAL_6c97f9b8_4_k_cu_main6thrust24THRUST_300001_SM_1000_NS12placeholders2_9E - _ZN30_INTERNAL_6c97f9b8_4_k_cu_main6thrust24THRUST_300001_SM_1000_NS8cuda_cub10par_nosyncE)
_ZN30_INTERNAL_6c97f9b8_4_k_cu_main6thrust24THRUST_300001_SM_1000_NS8cuda_cub10par_nosyncE:
	.zero		1
	.type		_ZN30_INTERNAL_6c97f9b8_4_k_cu_main6thrust24THRUST_300001_SM_1000_NS12placeholders2_9E,@object
	.size		_ZN30_INTERNAL_6c97f9b8_4_k_cu_main6thrust24THRUST_300001_SM_1000_NS12placeholders2_9E,(_ZN30_INTERNAL_6c97f9b8_4_k_cu_main4cuda3std3__432_GLOBAL__N__6c97f9b8_4_k_cu_main6ignoreE - _ZN30_INTERNAL_6c97f9b8_4_k_cu_main6thrust24THRUST_300001_SM_1000_NS12placeholders2_9E)
_ZN30_INTERNAL_6c97f9b8_4_k_cu_main6thrust24THRUST_300001_SM_1000_NS12placeholders2_9E:
	.zero		1
	.type		_ZN30_INTERNAL_6c97f9b8_4_k_cu_main4cuda3std3__432_GLOBAL__N__6c97f9b8_4_k_cu_main6ignoreE,@object
	.size		_ZN30_INTERNAL_6c97f9b8_4_k_cu_main4cuda3std3__432_GLOBAL__N__6c97f9b8_4_k_cu_main6ignoreE,(_ZN30_INTERNAL_6c97f9b8_4_k_cu_main4cuda3std6ranges3__45__cpo4dataE - _ZN30_INTERNAL_6c97f9b8_4_k_cu_main4cuda3std3__432_GLOBAL__N__6c97f9b8_4_k_cu_main6ignoreE)
_ZN30_INTERNAL_6c97f9b8_4_k_cu_main4cuda3std3__432_GLOBAL__N__6c97f9b8_4_k_cu_main6ignoreE:
	.zero		1
	.type		_ZN30_INTERNAL_6c97f9b8_4_k_cu_main4cuda3std6ranges3__45__cpo4dataE,@object
	.size		_ZN30_INTERNAL_6c97f9b8_4_k_cu_main4cuda3std6ranges3__45__cpo4dataE,(_ZN30_INTERNAL_6c97f9b8_4_k_cu_main6thrust24THRUST_300001_SM_1000_NS12placeholders2_1E - _ZN30_INTERNAL_6c97f9b8_4_k_cu_main4cuda3std6ranges3__45__cpo4dataE)
_ZN30_INTERNAL_6c97f9b8_4_k_cu_main4cuda3std6ranges3__45__cpo4dataE:
	.zero		1
	.type		_ZN30_INTERNAL_6c97f9b8_4_k_cu_main6thrust24THRUST_300001_SM_1000_NS12placeholders2_1E,@object
	.size		_ZN30_INTERNAL_6c97f9b8_4_k_cu_main6thrust24THRUST_300001_SM_1000_NS12placeholders2_1E,(_ZN30_INTERNAL_6c97f9b8_4_k_cu_main4cuda3std3__45__cpo5beginE - _ZN30_INTERNAL_6c97f9b8_4_k_cu_main6thrust24THRUST_300001_SM_1000_NS12placeholders2_1E)
_ZN30_INTERNAL_6c97f9b8_4_k_cu_main6thrust24THRUST_300001_SM_1000_NS12placeholders2_1E:
	.zero		1
	.type		_ZN30_INTERNAL_6c97f9b8_4_k_cu_main4cuda3std3__45__cpo5beginE,@object
	.size		_ZN30_INTERNAL_6c97f9b8_4_k_cu_main4cuda3std3__45__cpo5beginE,(_ZN30_INTERNAL_6c97f9b8_4_k_cu_main4cuda3std6ranges3__45__cpo5beginE - _ZN30_INTERNAL_6c97f9b8_4_k_cu_main4cuda3std3__45__cpo5beginE)
_ZN30_INTERNAL_6c97f9b8_4_k_cu_main4cuda3std3__45__cpo5beginE:
	.zero		1
	.type		_ZN30_INTERNAL_6c97f9b8_4_k_cu_main4cuda3std6ranges3__45__cpo5beginE,@object
	.size		_ZN30_INTERNAL_6c97f9b8_4_k_cu_main4cuda3std6ranges3__45__cpo5beginE,(_ZN30_INTERNAL_6c97f9b8_4_k_cu_main6thrust24THRUST_300001_SM_1000_NS12placeholders2_5E - _ZN30_INTERNAL_6c97f9b8_4_k_cu_main4cuda3std6ranges3__45__cpo5beginE)
_ZN30_INTERNAL_6c97f9b8_4_k_cu_main4cuda3std6ranges3__45__cpo5beginE:
	.zero		1
	.type		_ZN30_INTERNAL_6c97f9b8_4_k_cu_main6thrust24THRUST_300001_SM_1000_NS12placeholders2_5E,@object
	.size		_ZN30_INTERNAL_6c97f9b8_4_k_cu_main6thrust24THRUST_300001_SM_1000_NS12placeholders2_5E,(_ZN30_INTERNAL_6c97f9b8_4_k_cu_main4cuda3std3__45__cpo6rbeginE - _ZN30_INTERNAL_6c97f9b8_4_k_cu_main6thrust24THRUST_300001_SM_1000_NS12placeholders2_5E)
_ZN30_INTERNAL_6c97f9b8_4_k_cu_main6thrust24THRUST_300001_SM_1000_NS12placeholders2_5E:
	.zero		1
	.type		_ZN30_INTERNAL_6c97f9b8_4_k_cu_main4cuda3std3__45__cpo6rbeginE,@object
	.size		_ZN30_INTERNAL_6c97f9b8_4_k_cu_main4cuda3std3__45__cpo6rbeginE,(_ZN30_INTERNAL_6c97f9b8_4_k_cu_main4cuda3std6ranges3__45__cpo7advanceE - _ZN30_INTERNAL_6c97f9b8_4_k_cu_main4cuda3std3__45__cpo6rbeginE)
_ZN30_INTERNAL_6c97f9b8_4_k_cu_main4cuda3std3__45__cpo6rbeginE:
	.zero		1
	.type		_ZN30_INTERNAL_6c97f9b8_4_k_cu_main4cuda3std6ranges3__45__cpo7advanceE,@object
	.size		_ZN30_INTERNAL_6c97f9b8_4_k_cu_main4cuda3std6ranges3__45__cpo7advanceE,(_ZN30_INTERNAL_6c97f9b8_4_k_cu_main4cuda3std3__47nulloptE - _ZN30_INTERNAL_6c97f9b8_4_k_cu_main4cuda3std6ranges3__45__cpo7advanceE)
_ZN30_INTERNAL_6c97f9b8_4_k_cu_main4cuda3std6ranges3__45__cpo7advanceE:
	.zero		1
	.type		_ZN30_INTERNAL_6c97f9b8_4_k_cu_main4cuda3std3__47nulloptE,@object
	.size		_ZN30_INTERNAL_6c97f9b8_4_k_cu_main4cuda3std3__47nulloptE,(_ZN30_INTERNAL_6c97f9b8_4_k_cu_main4cuda3std6ranges3__45__cpo8distanceE - _ZN30_INTERNAL_6c97f9b8_4_k_cu_main4cuda3std3__47nulloptE)
_ZN30_INTERNAL_6c97f9b8_4_k_cu_main4cuda3std3__47nulloptE:
	.zero		1
	.type		_ZN30_INTERNAL_6c97f9b8_4_k_cu_main4cuda3std6ranges3__45__cpo8distanceE,@object
	.size		_ZN30_INTERNAL_6c97f9b8_4_k_cu_main4cuda3std6ranges3__45__cpo8distanceE,(_ZN30_INTERNAL_6c97f9b8_4_k_cu_main6thrust24THRUST_300001_SM_1000_NS12placeholders3_10E - _ZN30_INTERNAL_6c97f9b8_4_k_cu_main4cuda3std6ranges3__45__cpo8distanceE)
_ZN30_INTERNAL_6c97f9b8_4_k_cu_main4cuda3std6ranges3__45__cpo8distanceE:
	.zero		1
	.type		_ZN30_INTERNAL_6c97f9b8_4_k_cu_main6thrust24THRUST_300001_SM_1000_NS12placeholders3_10E,@object
	.size		_ZN30_INTERNAL_6c97f9b8_4_k_cu_main6thrust24THRUST_300001_SM_1000_NS12placeholders3_10E,(_ZN30_INTERNAL_6c97f9b8_4_k_cu_main4cuda3std3__419piecewise_constructE - _ZN30_INTERNAL_6c97f9b8_4_k_cu_main6thrust24THRUST_300001_SM_1000_NS12placeholders3_10E)
_ZN30_INTERNAL_6c97f9b8_4_k_cu_main6thrust24THRUST_300001_SM_1000_NS12placeholders3_10E:
	.zero		1
	.type		_ZN30_INTERNAL_6c97f9b8_4_k_cu_main4cuda3std3__419piecewise_constructE,@object
	.size		_ZN30_INTERNAL_6c97f9b8_4_k_cu_main4cuda3std3__419piecewise_constructE,(_ZN30_INTERNAL_6c97f9b8_4_k_cu_main4cuda3std6ranges3__45__cpo5cdataE - _ZN30_INTERNAL_6c97f9b8_4_k_cu_main4cuda3std3__419piecewise_constructE)
_ZN30_INTERNAL_6c97f9b8_4_k_cu_main4cuda3std3__419piecewise_constructE:
	.zero		1
	.type		_ZN30_INTERNAL_6c97f9b8_4_k_cu_main4cuda3std6ranges3__45__cpo5cdataE,@object
	.size		_ZN30_INTERNAL_6c97f9b8_4_k_cu_main4cuda3std6ranges3__45__cpo5cdataE,(_ZN30_INTERNAL_6c97f9b8_4_k_cu_main6thrust24THRUST_300001_SM_1000_NS12placeholders2_2E - _ZN30_INTERNAL_6c97f9b8_4_k_cu_main4cuda3std6ranges3__45__cpo5cdataE)
_ZN30_INTERNAL_6c97f9b8_4_k_cu_main4cuda3std6ranges3__45__cpo5cdataE:
	.zero		1
	.type		_ZN30_INTERNAL_6c97f9b8_4_k_cu_main6thrust24THRUST_300001_SM_1000_NS12placeholders2_2E,@object
	.size		_ZN30_INTERNAL_6c97f9b8_4_k_cu_main6thrust24THRUST_300001_SM_1000_NS12placeholders2_2E,(_ZN30_INTERNAL_6c97f9b8_4_k_cu_main4cuda3std3__45__cpo3endE - _ZN30_INTERNAL_6c97f9b8_4_k_cu_main6thrust24THRUST_300001_SM_1000_NS12placeholders2_2E)
_ZN30_INTERNAL_6c97f9b8_4_k_cu_main6thrust24THRUST_300001_SM_1000_NS12placeholders2_2E:
	.zero		1
	.type		_ZN30_INTERNAL_6c97f9b8_4_k_cu_main4cuda3std3__45__cpo3endE,@object
	.size		_ZN30_INTERNAL_6c97f9b8_4_k_cu_main4cuda3std3__45__cpo3endE,(_ZN30_INTERNAL_6c97f9b8_4_k_cu_main4cuda3std6ranges3__45__cpo3endE - _ZN30_INTERNAL_6c97f9b8_4_k_cu_main4cuda3std3__45__cpo3endE)
_ZN30_INTERNAL_6c97f9b8_4_k_cu_main4cuda3std3__45__cpo3endE:
	.zero		1
	.type		_ZN30_INTERNAL_6c97f9b8_4_k_cu_main4cuda3std6ranges3__45__cpo3endE,@object
	.size		_ZN30_INTERNAL_6c97f9b8_4_k_cu_main4cuda3std6ranges3__45__cpo3endE,(_ZN30_INTERNAL_6c97f9b8_4_k_cu_main6thrust24THRUST_300001_SM_1000_NS12placeholders2_6E - _ZN30_INTERNAL_6c97f9b8_4_k_cu_main4cuda3std6ranges3__45__cpo3endE)
_ZN30_INTERNAL_6c97f9b8_4_k_cu_main4cuda3std6ranges3__45__cpo3endE:
	.zero		1
	.type		_ZN30_INTERNAL_6c97f9b8_4_k_cu_main6thrust24THRUST_300001_SM_1000_NS12placeholders2_6E,@object
	.size		_ZN30_INTERNAL_6c97f9b8_4_k_cu_main6thrust24THRUST_300001_SM_1000_NS12placeholders2_6E,(_ZN30_INTERNAL_6c97f9b8_4_k_cu_main4cuda3std3__45__cpo4rendE - _ZN30_INTERNAL_6c97f9b8_4_k_cu_main6thrust24THRUST_300001_SM_1000_NS12placeholders2_6E)
_ZN30_INTERNAL_6c97f9b8_4_k_cu_main6thrust24THRUST_300001_SM_1000_NS12placeholders2_6E:
	.zero		1
	.type		_ZN30_INTERNAL_6c97f9b8_4_k_cu_main4cuda3std3__45__cpo4rendE,@object
	.size		_ZN30_INTERNAL_6c97f9b8_4_k_cu_main4cuda3std3__45__cpo4rendE,(_ZN30_INTERNAL_6c97f9b8_4_k_cu_main4cuda3std6ranges3__45__cpo9iter_swapE - _ZN30_INTERNAL_6c97f9b8_4_k_cu_main4cuda3std3__45__cpo4rendE)
_ZN30_INTERNAL_6c97f9b8_4_k_cu_main4cuda3std3__45__cpo4rendE:
	.zero		1
	.type		_ZN30_INTERNAL_6c97f9b8_4_k_cu_main4cuda3std6ranges3__45__cpo9iter_swapE,@object
	.size		_ZN30_INTERNAL_6c97f9b8_4_k_cu_main4cuda3std6ranges3__45__cpo9iter_swapE,(_ZN30_INTERNAL_6c97f9b8_4_k_cu_main4cuda3std3__48unexpectE - _ZN30_INTERNAL_6c97f9b8_4_k_cu_main4cuda3std6ranges3__45__cpo9iter_swapE)
_ZN30_INTERNAL_6c97f9b8_4_k_cu_main4cuda3std6ranges3__45__cpo9iter_swapE:
	.zero		1
	.type		_ZN30_INTERNAL_6c97f9b8_4_k_cu_main4cuda3std3__48unexpectE,@object
	.size		_ZN30_INTERNAL_6c97f9b8_4_k_cu_main4cuda3std3__48unexpectE,(_ZN30_INTERNAL_6c97f9b8_4_k_cu_main6thrust24THRUST_300001_SM_1000_NS8cuda_cub3parE - _ZN30_INTERNAL_6c97f9b8_4_k_cu_main4cuda3std3__48unexpectE)
_ZN30_INTERNAL_6c97f9b8_4_k_cu_main4cuda3std3__48unexpectE:
	.zero		1
	.type		_ZN30_INTERNAL_6c97f9b8_4_k_cu_main6thrust24THRUST_300001_SM_1000_NS8cuda_cub3parE,@object
	.size		_ZN30_INTERNAL_6c97f9b8_4_k_cu_main6thrust24THRUST_300001_SM_1000_NS8cuda_cub3parE,(_ZN30_INTERNAL_6c97f9b8_4_k_cu_main6thrust24THRUST_300001_SM_1000_NS12placeholders2_4E - _ZN30_INTERNAL_6c97f9b8_4_k_cu_main6thrust24THRUST_300001_SM_1000_NS8cuda_cub3parE)
_ZN30_INTERNAL_6c97f9b8_4_k_cu_main6thrust24THRUST_300001_SM_1000_NS8cuda_cub3parE:
	.zero		1
	.type		_ZN30_INTERNAL_6c97f9b8_4_k_cu_main6thrust24THRUST_300001_SM_1000_NS12placeholders2_4E,@object
	.size		_ZN30_INTERNAL_6c97f9b8_4_k_cu_main6thrust24THRUST_300001_SM_1000_NS12placeholders2_4E,(_ZN30_INTERNAL_6c97f9b8_4_k_cu_main4cuda3std3__45__cpo4cendE - _ZN30_INTERNAL_6c97f9b8_4_k_cu_main6thrust24THRUST_300001_SM_1000_NS12placeholders2_4E)
_ZN30_INTERNAL_6c97f9b8_4_k_cu_main6thrust24THRUST_300001_SM_1000_NS12placeholders2_4E:
	.zero		1
	.type		_ZN30_INTERNAL_6c97f9b8_4_k_cu_main4cuda3std3__45__cpo4cendE,@object
	.size		_ZN30_INTERNAL_6c97f9b8_4_k_cu_main4cuda3std3__45__cpo4cendE,(_ZN30_INTERNAL_6c97f9b8_4_k_cu_main4cuda3std6ranges3__45__cpo4cendE - _ZN30_INTERNAL_6c97f9b8_4_k_cu_main4cuda3std3__45__cpo4cendE)
_ZN30_INTERNAL_6c97f9b8_4_k_cu_main4cuda3std3__45__cpo4cendE:
	.zero		1
	.type		_ZN30_INTERNAL_6c97f9b8_4_k_cu_main4cuda3std6ranges3__45__cpo4cendE,@object
	.size		_ZN30_INTERNAL_6c97f9b8_4_k_cu_main4cuda3std6ranges3__45__cpo4cendE,(_ZN30_INTERNAL_6c97f9b8_4_k_cu_main4cuda3std3__420unreachable_sentinelE - _ZN30_INTERNAL_6c97f9b8_4_k_cu_main4cuda3std6ranges3__45__cpo4cendE)
_ZN30_INTERNAL_6c97f9b8_4_k_cu_main4cuda3std6ranges3__45__cpo4cendE:
	.zero		1
	.type		_ZN30_INTERNAL_6c97f9b8_4_k_cu_main4cuda3std3__420unreachable_sentinelE,@object
	.size		_ZN30_INTERNAL_6c97f9b8_4_k_cu_main4cuda3std3__420unreachable_sentinelE,(_ZN30_INTERNAL_6c97f9b8_4_k_cu_main4cuda3std6ranges3__45__cpo5ssizeE - _ZN30_INTERNAL_6c97f9b8_4_k_cu_main4cuda3std3__420unreachable_sentinelE)
_ZN30_INTERNAL_6c97f9b8_4_k_cu_main4cuda3std3__420unreachable_sentinelE:
	.zero		1
	.type		_ZN30_INTERNAL_6c97f9b8_4_k_cu_main4cuda3std6ranges3__45__cpo5ssizeE,@object
	.size		_ZN30_INTERNAL_6c97f9b8_4_k_cu_main4cuda3std6ranges3__45__cpo5ssizeE,(_ZN30_INTERNAL_6c97f9b8_4_k_cu_main6thrust24THRUST_300001_SM_1000_NS12placeholders2_8E - _ZN30_INTERNAL_6c97f9b8_4_k_cu_main4cuda3std6ranges3__45__cpo5ssizeE)
_ZN30_INTERNAL_6c97f9b8_4_k_cu_main4cuda3std6ranges3__45__cpo5ssizeE:
	.zero		1
	.type		_ZN30_INTERNAL_6c97f9b8_4_k_cu_main6thrust24THRUST_300001_SM_1000_NS12placeholders2_8E,@object
	.size		_ZN30_INTERNAL_6c97f9b8_4_k_cu_main6thrust24THRUST_300001_SM_1000_NS12placeholders2_8E,(_ZN30_INTERNAL_6c97f9b8_4_k_cu_main4cuda3std3__45__cpo5crendE - _ZN30_INTERNAL_6c97f9b8_4_k_cu_main6thrust24THRUST_300001_SM_1000_NS12placeholders2_8E)
_ZN30_INTERNAL_6c97f9b8_4_k_cu_main6thrust24THRUST_300001_SM_1000_NS12placeholders2_8E:
	.zero		1
	.type		_ZN30_INTERNAL_6c97f9b8_4_k_cu_main4cuda3std3__45__cpo5crendE,@object
	.size		_ZN30_INTERNAL_6c97f9b8_4_k_cu_main4cuda3std3__45__cpo5crendE,(_ZN30_INTERNAL_6c97f9b8_4_k_cu_main4cuda3std6ranges3__45__cpo4prevE - _ZN30_INTERNAL_6c97f9b8_4_k_cu_main4cuda3std3__45__cpo5crendE)
_ZN30_INTERNAL_6c97f9b8_4_k_cu_main4cuda3std3__45__cpo5crendE:
	.zero		1
	.type		_ZN30_INTERNAL_6c97f9b8_4_k_cu_main4cuda3std6ranges3__45__cpo4prevE,@object
	.size		_ZN30_INTERNAL_6c97f9b8_4_k_cu_main4cuda3std6ranges3__45__cpo4prevE,(_ZN30_INTERNAL_6c97f9b8_4_k_cu_main4cuda3std6ranges3__45__cpo9iter_moveE - _ZN30_INTERNAL_6c97f9b8_4_k_cu_main4cuda3std6ranges3__45__cpo4prevE)
_ZN30_INTERNAL_6c97f9b8_4_k_cu_main4cuda3std6ranges3__45__cpo4prevE:
	.zero		1
	.type		_ZN30_INTERNAL_6c97f9b8_4_k_cu_main4cuda3std6ranges3__45__cpo9iter_moveE,@object
	.size		_ZN30_INTERNAL_6c97f9b8_4_k_cu_main4cuda3std6ranges3__45__cpo9iter_moveE,(_ZN30_INTERNAL_6c97f9b8_4_k_cu_main6thrust24THRUST_300001_SM_1000_NS6system6detail10sequential3seqE - _ZN30_INTERNAL_6c97f9b8_4_k_cu_main4cuda3std6ranges3__45__cpo9iter_moveE)
_ZN30_INTERNAL_6c97f9b8_4_k_cu_main4cuda3std6ranges3__45__cpo9iter_moveE:
	.zero		1
	.type		_ZN30_INTERNAL_6c97f9b8_4_k_cu_main6thrust24THRUST_300001_SM_1000_NS6system6detail10sequential3seqE,@object
	.size		_ZN30_INTERNAL_6c97f9b8_4_k_cu_main6thrust24THRUST_300001_SM_1000_NS6system6detail10sequential3seqE,(.L_31 - _ZN30_INTERNAL_6c97f9b8_4_k_cu_main6thrust24THRUST_300001_SM_1000_NS6system6detail10sequential3seqE)
_ZN30_INTERNAL_6c97f9b8_4_k_cu_main6thrust24THRUST_300001_SM_1000_NS6system6detail10sequential3seqE:
	.zero		1
.L_31:


//--------------------- .nv.constant0._ZN3cub18CUB_300001_SM_10006detail9transform16transform_kernelINS2_10policy_hubILb1EN4cuda3std3__45tupleIJN6thrust24THRUST_300001_SM_1000_NS6detail15normal_iteratorINSA_10device_ptrIiEEEESF_EEEE10policy1000El5saxpySF_JPiSK_EEEvT0_iT1_T2_DpNS2_10kernel_argIT3_EE --------------------------
	.section	.nv.constant0._ZN3cub18CUB_300001_SM_10006detail9transform16transform_kernelINS2_10policy_hubILb1EN4cuda3std3__45tupleIJN6thrust24THRUST_300001_SM_1000_NS6detail15normal_iteratorINSA_10device_ptrIiEEEESF_EEEE10policy1000El5saxpySF_JPiSK_EEEvT0_iT1_T2_DpNS2_10kernel_argIT3_EE,"a",@progbits
	.sectionflags	@""
	.align	4
.nv.constant0._ZN3cub18CUB_300001_SM_10006detail9transform16transform_kernelINS2_10policy_hubILb1EN4cuda3std3__45tupleIJN6thrust24THRUST_300001_SM_1000_NS6detail15normal_iteratorINSA_10device_ptrIiEEEESF_EEEE10policy1000El5saxpySF_JPiSK_EEEvT0_iT1_T2_DpNS2_10kernel_argIT3_EE:
	.zero		952


//--------------------- .nv.constant0._ZN3cub18CUB_300001_SM_10006detail9transform16transform_kernelINS2_10policy_hubILb1EN4cuda3std3__45tupleIJN6thrust24THRUST_300001_SM_1000_NS6detail15normal_iteratorINSA_10device_ptrIiEEEESF_EEEE10policy1000Ei5saxpySF_JPiSK_EEEvT0_iT1_T2_DpNS2_10kernel_argIT3_EE --------------------------
	.section	.nv.constant0._ZN3cub18CUB_300001_SM_10006detail9transform16transform_kernelINS2_10policy_hubILb1EN4cuda3std3__45tupleIJN6thrust24THRUST_300001_SM_1000_NS6detail15normal_iteratorINSA_10device_ptrIiEEEESF_EEEE10policy1000Ei5saxpySF_JPiSK_EEEvT0_iT1_T2_DpNS2_10kernel_argIT3_EE,"a",@progbits
	.sectionflags	@""
	.align	4
.nv.constant0._ZN3cub18CUB_300001_SM_10006detail9transform16transform_kernelINS2_10policy_hubILb1EN4cuda3std3__45tupleIJN6thrust24THRUST_300001_SM_1000_NS6detail15normal_iteratorINSA_10device_ptrIiEEEESF_EEEE10policy1000Ei5saxpySF_JPiSK_EEEvT0_iT1_T2_DpNS2_10kernel_argIT3_EE:
	.zero		952


//--------------------- .nv.constant0._ZN3cub18CUB_300001_SM_10006detail11EmptyKernelIvEEvv --------------------------
	.section	.nv.constant0._ZN3cub18CUB_300001_SM_10006detail11EmptyKernelIvEEvv,"a",@progbits
	.sectionflags	@""
	.align	4
.nv.constant0._ZN3cub18CUB_300001_SM_10006detail11EmptyKernelIvEEvv:
	.zero		896


//--------------------- SYMBOLS --------------------------

	.type		.nv.reservedSmem.offset0,@object
	.size		.nv.reservedSmem.offset0,0x4
